	.headerflags	@"EF_CUDA_TEXMODE_UNIFIED EF_CUDA_64BIT_ADDRESS EF_CUDA_SM86 EF_CUDA_VIRTUAL_SM(EF_CUDA_SM86)"
	.elftype	@"ET_EXEC"


//--------------------- .nv.info                  --------------------------
	.section	.nv.info,"",@"SHT_CUDA_INFO"
	.align	4


	//----- nvinfo : EIATTR_REGCOUNT
	.align		4
        /*0000*/ 	.byte	0x04, 0x2f
        /*0002*/ 	.short	(.L_1 - .L_0)
	.align		4
.L_0:
        /*0004*/ 	.word	index@(swiglu_fwd_kernel)
        /*0008*/ 	.word	0x0000009a


	//----- nvinfo : EIATTR_MAX_STACK_SIZE
	.align		4
.L_1:
        /*000c*/ 	.byte	0x04, 0x23
        /*000e*/ 	.short	(.L_3 - .L_2)
	.align		4
.L_2:
        /*0010*/ 	.word	index@(swiglu_fwd_kernel)
        /*0014*/ 	.word	0x00000000


	//----- nvinfo : EIATTR_MIN_STACK_SIZE
	.align		4
.L_3:
        /*0018*/ 	.byte	0x04, 0x12
        /*001a*/ 	.short	(.L_5 - .L_4)
	.align		4
.L_4:
        /*001c*/ 	.word	index@(swiglu_fwd_kernel)
        /*0020*/ 	.word	0x00000000


	//----- nvinfo : EIATTR_FRAME_SIZE
	.align		4
.L_5:
        /*0024*/ 	.byte	0x04, 0x11
        /*0026*/ 	.short	(.L_7 - .L_6)
	.align		4
.L_6:
        /*0028*/ 	.word	index@(swiglu_fwd_kernel)
        /*002c*/ 	.word	0x00000000
.L_7:


//--------------------- .nv.info.swiglu_fwd_kernel --------------------------
	.section	.nv.info.swiglu_fwd_kernel,"",@"SHT_CUDA_INFO"
	.align	4


	//----- nvinfo : EIATTR_CUDA_API_VERSION
	.align		4
        /*0000*/ 	.byte	0x04, 0x37
        /*0002*/ 	.short	(.L_9 - .L_8)
.L_8:
        /*0004*/ 	.word	0x0000007b


	//----- nvinfo : EIATTR_SW2861232_WAR
	.align		4
.L_9:
        /*0008*/ 	.byte	0x01, 0x35
	.zero		2


	//----- nvinfo : EIATTR_PARAM_CBANK
	.align		4
        /*000c*/ 	.byte	0x04, 0x0a
        /*000e*/ 	.short	(.L_11 - .L_10)
	.align		4
.L_10:
        /*0010*/ 	.word	index@(.nv.constant0.swiglu_fwd_kernel)
        /*0014*/ 	.short	0x0160
        /*0016*/ 	.short	0x001c


	//----- nvinfo : EIATTR_CBANK_PARAM_SIZE
	.align		4
.L_11:
        /*0018*/ 	.byte	0x03, 0x19
        /*001a*/ 	.short	0x001c


	//----- nvinfo : EIATTR_KPARAM_INFO
	.align		4
        /*001c*/ 	.byte	0x04, 0x17
        /*001e*/ 	.short	(.L_13 - .L_12)
.L_12:
        /*0020*/ 	.word	0x00000000
        /*0024*/ 	.short	0x0003
        /*0026*/ 	.short	0x0018
        /*0028*/ 	.byte	0x00, 0xf0, 0x11, 0x00


	//----- nvinfo : EIATTR_KPARAM_INFO
	.align		4
.L_13:
        /*002c*/ 	.byte	0x04, 0x17
        /*002e*/ 	.short	(.L_15 - .L_14)
.L_14:
        /*0030*/ 	.word	0x00000000
        /*0034*/ 	.short	0x0002
        /*0036*/ 	.short	0x0010
        /*0038*/ 	.byte	0x00, 0xf0, 0x21, 0x00


	//----- nvinfo : EIATTR_KPARAM_INFO
	.align		4
.L_15:
        /*003c*/ 	.byte	0x04, 0x17
        /*003e*/ 	.short	(.L_17 - .L_16)
.L_16:
        /*0040*/ 	.word	0x00000000
        /*0044*/ 	.short	0x0001
        /*0046*/ 	.short	0x0008
        /*0048*/ 	.byte	0x00, 0xf0, 0x21, 0x00


	//----- nvinfo : EIATTR_KPARAM_INFO
	.align		4
.L_17:
        /*004c*/ 	.byte	0x04, 0x17
        /*004e*/ 	.short	(.L_19 - .L_18)
.L_18:
        /*0050*/ 	.word	0x00000000
        /*0054*/ 	.short	0x0000
        /*0056*/ 	.short	0x0000
        /*0058*/ 	.byte	0x00, 0xf0, 0x21, 0x00


	//----- nvinfo : EIATTR_MAXREG_COUNT
	.align		4
.L_19:
        /*005c*/ 	.byte	0x03, 0x1b
        /*005e*/ 	.short	0x00ff


	//----- nvinfo : EIATTR_EXIT_INSTR_OFFSETS
	.align		4
        /*0060*/ 	.byte	0x04, 0x1c
        /*0062*/ 	.short	(.L_21 - .L_20)


	//   ....[0]....
.L_20:
        /*0064*/ 	.word	0x00007400


	//   ....[1]....
        /*0068*/ 	.word	0x00007430


	//----- nvinfo : EIATTR_MAX_THREADS
	.align		4
.L_21:
        /*006c*/ 	.byte	0x04, 0x05
        /*006e*/ 	.short	(.L_23 - .L_22)
.L_22:
        /*0070*/ 	.word	0x00000040
        /*0074*/ 	.word	0x00000001
        /*0078*/ 	.word	0x00000001
.L_23:


//--------------------- .nv.rel.action            --------------------------
	.section	.nv.rel.action,"",@"SHT_CUDA_RELOCINFO"
	.align	8
	.sectionentsize	8
        /*0000*/ 	.byte	0x73, 0x00, 0x00, 0x00, 0x00, 0x00, 0x00, 0x00, 0x00, 0x00, 0x00, 0x11, 0x25, 0x00, 0x05, 0x36


//--------------------- .nv.constant0.swiglu_fwd_kernel --------------------------
	.section	.nv.constant0.swiglu_fwd_kernel,"a",@progbits
	.align	4
.nv.constant0.swiglu_fwd_kernel:
	.zero		380


//--------------------- .text.swiglu_fwd_kernel   --------------------------
	.section	.text.swiglu_fwd_kernel,"ax",@progbits
	.sectioninfo	@"SHI_REGISTERS=154"
	.align	128
        .global         swiglu_fwd_kernel
        .type           swiglu_fwd_kernel,@function
        .size           swiglu_fwd_kernel,(.L_x_1 - swiglu_fwd_kernel)
        .other          swiglu_fwd_kernel,@"STO_CUDA_ENTRY STV_DEFAULT"
swiglu_fwd_kernel:
.text.swiglu_fwd_kernel:
[----:B------:R-:W-:-:S02]  /*0000*/  IMAD.MOV.U32 R1, RZ, RZ, c[0x0][0x28] ;  /* 0x00000a00ff017624 */ /* 0x000fc400078e00ff */
[----:B------:R-:W0:Y:S01]  /*0010*/  S2R R0, SR_TID.X ;  /* 0x0000000000007919 */ /* 0x000e220000002100 */
[----:B------:R-:W-:Y:S01]  /*0020*/  IMAD.MOV.U32 R5, RZ, RZ, 0x2 ;  /* 0x00000002ff057424 */ /* 0x000fe200078e00ff */
[----:B------:R-:W-:Y:S02]  /*0030*/  ULDC.64 UR4, c[0x0][0x118] ;  /* 0x0000460000047ab9 */ /* 0x000fe40000000a00 */
[----:B------:R-:W1:Y:S01]  /*0040*/  S2R R3, SR_CTAID.X ;  /* 0x0000000000037919 */ /* 0x000e620000002500 */
[----:B0-----:R-:W-:-:S05]  /*0050*/  IMAD.SHL.U32 R0, R0, 0x8, RZ ;  /* 0x0000000800007824 */ /* 0x001fca00078e00ff */
[----:B------:R-:W-:-:S05]  /*0060*/  LOP3.LUT R0, R0, 0x1f8, RZ, 0xc0, !PT ;  /* 0x000001f800007812 */ /* 0x000fca00078ec0ff */
[--C-:B-1----:R-:W-:Y:S01]  /*0070*/  IMAD R96, R3, 0x1000, R0.reuse ;  /* 0x0000100003607824 */ /* 0x102fe200078e0200 */
[----:B------:R-:W-:-:S03]  /*0080*/  PRMT R0, RZ, 0x7610, R0 ;  /* 0x00007610ff007816 */ /* 0x000fc60000000000 */
[C---:B------:R-:W-:Y:S01]  /*0090*/  IMAD.WIDE R2, R96.reuse, R5, c[0x0][0x160] ;  /* 0x0000580060027625 */ /* 0x040fe200078e0205 */
[----:B------:R-:W-:-:S13]  /*00a0*/  ISETP.GE.AND P0, PT, R96, c[0x0][0x178], PT ;  /* 0x00005e0060007a0c */ /* 0x000fda0003f06270 */
[----:B------:R-:W2:Y:S01]  /*00b0*/  @!P0 LDG.E.U16 R0, [R2.64] ;  /* 0x0000000402008981 */ /* 0x000ea2000c1e1500 */
[C---:B------:R-:W-:Y:S02]  /*00c0*/  IADD3 R8, R96.reuse, 0x1, RZ ;  /* 0x0000000160087810 */ /* 0x040fe40007ffe0ff */
[----:B------:R-:W-:Y:S02]  /*00d0*/  IADD3 R17, R96, 0x2, RZ ;  /* 0x0000000260117810 */ /* 0x000fe40007ffe0ff */
[----:B------:R-:W-:Y:S02]  /*00e0*/  ISETP.GE.AND P4, PT, R8, c[0x0][0x178], PT ;  /* 0x00005e0008007a0c */ /* 0x000fe40003f86270 */
[----:B------:R-:W-:Y:S02]  /*00f0*/  ISETP.GE.AND P1, PT, R17, c[0x0][0x178], PT ;  /* 0x00005e0011007a0c */ /* 0x000fe40003f26270 */
[----:B------:R-:W-:Y:S02]  /*0100*/  PRMT R4, RZ, 0x7610, R4 ;  /* 0x00007610ff047816 */ /* 0x000fe40000000004 */
[----:B------:R-:W-:-:S07]  /*0110*/  PRMT R6, RZ, 0x7610, R6 ;  /* 0x00007610ff067816 */ /* 0x000fce0000000006 */
[----:B------:R-:W3:Y:S04]  /*0120*/  @!P4 LDG.E.U16 R4, [R2.64+0x2] ;  /* 0x000002040204c981 */ /* 0x000ee8000c1e1500 */
[----:B------:R-:W4:Y:S01]  /*0130*/  @!P1 LDG.E.U16 R6, [R2.64+0x4] ;  /* 0x0000040402069981 */ /* 0x000f22000c1e1500 */
[----:B------:R-:W-:Y:S02]  /*0140*/  IADD3 R18, R96, 0x4, RZ ;  /* 0x0000000460127810 */ /* 0x000fe40007ffe0ff */
[----:B------:R-:W-:Y:S02]  /*0150*/  PRMT R9, RZ, 0x7610, R9 ;  /* 0x00007610ff097816 */ /* 0x000fe40000000009 */
[----:B------:R-:W-:Y:S02]  /*0160*/  ISETP.GE.AND P2, PT, R18, c[0x0][0x178], PT ;  /* 0x00005e0012007a0c */ /* 0x000fe40003f46270 */
[----:B------:R-:W-:-:S02]  /*0170*/  IADD3 R132, R96, 0x7, RZ ;  /* 0x0000000760847810 */ /* 0x000fc40007ffe0ff */
[----:B------:R-:W-:Y:S02]  /*0180*/  PRMT R129, RZ, 0x7610, R129 ;  /* 0x00007610ff817816 */ /* 0x000fe40000000081 */
[C---:B------:R-:W-:Y:S02]  /*0190*/  IADD3 R41, R96.reuse, 0x200, RZ ;  /* 0x0000020060297810 */ /* 0x040fe40007ffe0ff */
[----:B------:R-:W-:Y:S02]  /*01a0*/  PRMT R125, RZ, 0x7610, R125 ;  /* 0x00007610ff7d7816 */ /* 0x000fe4000000007d */
[C---:B------:R-:W-:Y:S02]  /*01b0*/  IADD3 R46, R96.reuse, 0x201, RZ ;  /* 0x00000201602e7810 */ /* 0x040fe40007ffe0ff */
[----:B------:R-:W-:Y:S01]  /*01c0*/  PRMT R120, RZ, 0x7610, R120 ;  /* 0x00007610ff787816 */ /* 0x000fe20000000078 */
[----:B------:R-:W5:Y:S01]  /*01d0*/  @!P2 LDG.E.U16 R9, [R2.64+0x8] ;  /* 0x000008040209a981 */ /* 0x000f62000c1e1500 */
[----:B------:R-:W-:-:S02]  /*01e0*/  IADD3 R52, R96, 0x202, RZ ;  /* 0x0000020260347810 */ /* 0x000fc40007ffe0ff */
[----:B------:R-:W-:Y:S02]  /*01f0*/  PRMT R100, RZ, 0x7610, R100 ;  /* 0x00007610ff647816 */ /* 0x000fe40000000064 */
[C---:B------:R-:W-:Y:S02]  /*0200*/  IADD3 R56, R96.reuse, 0x203, RZ ;  /* 0x0000020360387810 */ /* 0x040fe40007ffe0ff */
[----:B------:R-:W-:Y:S02]  /*0210*/  PRMT R101, RZ, 0x7610, R101 ;  /* 0x00007610ff657816 */ /* 0x000fe40000000065 */
[C---:B------:R-:W-:Y:S02]  /*0220*/  IADD3 R61, R96.reuse, 0x204, RZ ;  /* 0x00000204603d7810 */ /* 0x040fe40007ffe0ff */
[----:B------:R-:W-:Y:S02]  /*0230*/  PRMT R102, RZ, 0x7610, R102 ;  /* 0x00007610ff667816 */ /* 0x000fe40000000066 */
[----:B------:R-:W-:-:S02]  /*0240*/  IADD3 R66, R96, 0x205, RZ ;  /* 0x0000020560427810 */ /* 0x000fc40007ffe0ff */
[C---:B------:R-:W-:Y:S02]  /*0250*/  IADD3 R13, R96.reuse, 0x3, RZ ;  /* 0x00000003600d7810 */ /* 0x040fe40007ffe0ff */
[----:B------:R-:W-:Y:S02]  /*0260*/  PRMT R7, RZ, 0x7610, R7 ;  /* 0x00007610ff077816 */ /* 0x000fe40000000007 */
[----:B------:R-:W-:Y:S02]  /*0270*/  ISETP.GE.AND P3, PT, R13, c[0x0][0x178], PT ;  /* 0x00005e000d007a0c */ /* 0x000fe40003f66270 */
[----:B------:R-:W-:Y:S02]  /*0280*/  PRMT R103, RZ, 0x7610, R103 ;  /* 0x00007610ff677816 */ /* 0x000fe40000000067 */
[----:B------:R-:W-:Y:S02]  /*0290*/  IADD3 R71, R96, 0x206, RZ ;  /* 0x0000020660477810 */ /* 0x000fe40007ffe0ff */
[----:B------:R-:W-:-:S07]  /*02a0*/  PRMT R104, RZ, 0x7610, R104 ;  /* 0x00007610ff687816 */ /* 0x000fce0000000068 */
[----:B------:R-:W5:Y:S01]  /*02b0*/  @!P3 LDG.E.U16 R7, [R2.64+0x6] ;  /* 0x000006040207b981 */ /* 0x000f62000c1e1500 */
[----:B--2---:R-:W-:-:S05]  /*02c0*/  SEL R0, R0, RZ, !P0 ;  /* 0x000000ff00007207 */ /* 0x004fca0004000000 */
[----:B------:R-:W-:-:S05]  /*02d0*/  HADD2.F32 R123, -RZ, R0.H0_H0 ;  /* 0x20000000ff7b7230 */ /* 0x000fca0000004100 */
[----:B------:R-:W-:-:S04]  /*02e0*/  FADD R0, RZ, -R123 ;  /* 0x8000007bff007221 */ /* 0x000fc80000000000 */
[----:B------:R-:W-:-:S05]  /*02f0*/  FMUL R10, R0, 1.4426950216293334961 ;  /* 0x3fb8aa3b000a7820 */ /* 0x000fca0000400000 */
[----:B------:R-:W-:Y:S02]  /*0300*/  FSETP.GEU.AND P0, PT, R10, -126, PT ;  /* 0xc2fc00000a00780b */ /* 0x000fe40003f0e000 */
[----:B---3--:R-:W-:Y:S02]  /*0310*/  SEL R4, R4, RZ, !P4 ;  /* 0x000000ff04047207 */ /* 0x008fe40006000000 */
[----:B----4-:R-:W-:-:S03]  /*0320*/  SEL R6, R6, RZ, !P1 ;  /* 0x000000ff06067207 */ /* 0x010fc60004800000 */
[----:B------:R-:W-:-:S06]  /*0330*/  HADD2.F32 R97, -RZ, R4.H0_H0 ;  /* 0x20000004ff617230 */ /* 0x000fcc0000004100 */
[----:B------:R-:W-:Y:S01]  /*0340*/  @!P0 FMUL R10, R10, 0.5 ;  /* 0x3f0000000a0a8820 */ /* 0x000fe20000400000 */
[----:B------:R-:W-:-:S03]  /*0350*/  FADD R0, RZ, -R97 ;  /* 0x80000061ff007221 */ /* 0x000fc60000000000 */
[----:B------:R-:W0:Y:S01]  /*0360*/  MUFU.EX2 R127, R10 ;  /* 0x0000000a007f7308 */ /* 0x000e220000000800 */
[----:B------:R-:W-:Y:S01]  /*0370*/  HADD2.F32 R98, -RZ, R6.H0_H0 ;  /* 0x20000006ff627230 */ /* 0x000fe20000004100 */
[----:B------:R-:W-:-:S04]  /*0380*/  FMUL R6, R0, 1.4426950216293334961 ;  /* 0x3fb8aa3b00067820 */ /* 0x000fc80000400000 */
[----:B------:R-:W-:-:S04]  /*0390*/  FADD R0, RZ, -R98 ;  /* 0x80000062ff007221 */ /* 0x000fc80000000000 */
[----:B------:R-:W-:Y:S01]  /*03a0*/  FMUL R11, R0, 1.4426950216293334961 ;  /* 0x3fb8aa3b000b7820 */ /* 0x000fe20000400000 */
[----:B0-----:R-:W-:-:S04]  /*03b0*/  @!P0 FMUL R127, R127, R127 ;  /* 0x0000007f7f7f8220 */ /* 0x001fc80000400000 */
[----:B------:R-:W-:Y:S02]  /*03c0*/  FSETP.GEU.AND P0, PT, R11, -126, PT ;  /* 0xc2fc00000b00780b */ /* 0x000fe40003f0e000 */
[----:B-----5:R-:W-:-:S11]  /*03d0*/  SEL R9, R9, RZ, !P2 ;  /* 0x000000ff09097207 */ /* 0x020fd60005000000 */
[----:B------:R-:W-:Y:S01]  /*03e0*/  @!P0 FMUL R11, R11, 0.5 ;  /* 0x3f0000000b0b8820 */ /* 0x000fe20000400000 */
[----:B------:R-:W-:-:S03]  /*03f0*/  HADD2.F32 R99, -RZ, R9.H0_H0 ;  /* 0x20000009ff637230 */ /* 0x000fc60000004100 */
[----:B------:R-:W0:Y:S02]  /*0400*/  MUFU.EX2 R124, R11 ;  /* 0x0000000b007c7308 */ /* 0x000e240000000800 */
[----:B------:R-:W-:-:S04]  /*0410*/  FADD R4, RZ, -R99 ;  /* 0x80000063ff047221 */ /* 0x000fc80000000000 */
[----:B------:R-:W-:Y:S01]  /*0420*/  FMUL R4, R4, 1.4426950216293334961 ;  /* 0x3fb8aa3b04047820 */ /* 0x000fe20000400000 */
[----:B0-----:R-:W-:-:S04]  /*0430*/  @!P0 FMUL R124, R124, R124 ;  /* 0x0000007c7c7c8220 */ /* 0x001fc80000400000 */
[----:B------:R-:W-:-:S13]  /*0440*/  FSETP.GEU.AND P0, PT, R4, -126, PT ;  /* 0xc2fc00000400780b */ /* 0x000fda0003f0e000 */
[----:B------:R-:W-:-:S04]  /*0450*/  @!P0 FMUL R4, R4, 0.5 ;  /* 0x3f00000004048820 */ /* 0x000fc80000400000 */
[----:B------:R-:W0:Y:S02]  /*0460*/  MUFU.EX2 R121, R4 ;  /* 0x0000000400797308 */ /* 0x000e240000000800 */
[----:B0-----:R-:W-:Y:S01]  /*0470*/  @!P0 FMUL R121, R121, R121 ;  /* 0x0000007979798220 */ /* 0x001fe20000400000 */
[----:B------:R-:W-:-:S13]  /*0480*/  ISETP.GE.AND P0, PT, R132, c[0x0][0x178], PT ;  /* 0x00005e0084007a0c */ /* 0x000fda0003f06270 */
[----:B------:R0:W2:Y:S01]  /*0490*/  @!P0 LDG.E.U16 R129, [R2.64+0xe] ;  /* 0x00000e0402818981 */ /* 0x0000a2000c1e1500 */
[----:B------:R-:W-:-:S13]  /*04a0*/  ISETP.GE.AND P0, PT, R41, c[0x0][0x178], PT ;  /* 0x00005e0029007a0c */ /* 0x000fda0003f06270 */
[----:B------:R0:W3:Y:S01]  /*04b0*/  @!P0 LDG.E.U16 R125, [R2.64+0x400] ;  /* 0x00040004027d8981 */ /* 0x0000e2000c1e1500 */
[----:B------:R-:W-:-:S13]  /*04c0*/  ISETP.GE.AND P0, PT, R46, c[0x0][0x178], PT ;  /* 0x00005e002e007a0c */ /* 0x000fda0003f06270 */
[----:B------:R0:W4:Y:S01]  /*04d0*/  @!P0 LDG.E.U16 R120, [R2.64+0x402] ;  /* 0x0004020402788981 */ /* 0x000122000c1e1500 */
[----:B------:R-:W-:-:S13]  /*04e0*/  ISETP.GE.AND P0, PT, R52, c[0x0][0x178], PT ;  /* 0x00005e0034007a0c */ /* 0x000fda0003f06270 */
[----:B------:R0:W5:Y:S01]  /*04f0*/  @!P0 LDG.E.U16 R100, [R2.64+0x404] ;  /* 0x0004040402648981 */ /* 0x000162000c1e1500 */
[----:B------:R-:W-:-:S13]  /*0500*/  ISETP.GE.AND P0, PT, R56, c[0x0][0x178], PT ;  /* 0x00005e0038007a0c */ /* 0x000fda0003f06270 */
[----:B------:R0:W2:Y:S01]  /*0510*/  @!P0 LDG.E.U16 R101, [R2.64+0x406] ;  /* 0x0004060402658981 */ /* 0x0000a2000c1e1500 */
[----:B------:R-:W-:-:S13]  /*0520*/  ISETP.GE.AND P0, PT, R61, c[0x0][0x178], PT ;  /* 0x00005e003d007a0c */ /* 0x000fda0003f06270 */
[----:B------:R0:W2:Y:S01]  /*0530*/  @!P0 LDG.E.U16 R102, [R2.64+0x408] ;  /* 0x0004080402668981 */ /* 0x0000a2000c1e1500 */
[----:B------:R-:W-:Y:S02]  /*0540*/  ISETP.GE.AND P0, PT, R66, c[0x0][0x178], PT ;  /* 0x00005e0042007a0c */ /* 0x000fe40003f06270 */
[----:B------:R-:W-:-:S11]  /*0550*/  IADD3 R76, R96, 0x207, RZ ;  /* 0x00000207604c7810 */ /* 0x000fd60007ffe0ff */
[----:B------:R0:W2:Y:S01]  /*0560*/  @!P0 LDG.E.U16 R103, [R2.64+0x40a] ;  /* 0x00040a0402678981 */ /* 0x0000a2000c1e1500 */
[----:B------:R-:W-:Y:S02]  /*0570*/  ISETP.GE.AND P0, PT, R71, c[0x0][0x178], PT ;  /* 0x00005e0047007a0c */ /* 0x000fe40003f06270 */
[----:B------:R-:W-:-:S11]  /*0580*/  PRMT R105, RZ, 0x7610, R105 ;  /* 0x00007610ff697816 */ /* 0x000fd60000000069 */
[----:B------:R0:W2:Y:S01]  /*0590*/  @!P0 LDG.E.U16 R104, [R2.64+0x40c] ;  /* 0x00040c0402688981 */ /* 0x0000a2000c1e1500 */
[----:B------:R-:W-:Y:S02]  /*05a0*/  ISETP.GE.AND P0, PT, R76, c[0x0][0x178], PT ;  /* 0x00005e004c007a0c */ /* 0x000fe40003f06270 */
[----:B------:R-:W-:Y:S02]  /*05b0*/  IADD3 R84, R96, 0x400, RZ ;  /* 0x0000040060547810 */ /* 0x000fe40007ffe0ff */
[----:B------:R-:W-:-:S09]  /*05c0*/  PRMT R106, RZ, 0x7610, R106 ;  /* 0x00007610ff6a7816 */ /* 0x000fd2000000006a */
        /* <DEDUP_REMOVED lines=74> */
[C---:B------:R-:W-:Y:S02]  /*0a70*/  IADD3 R69, R96.reuse, 0x803, RZ ;  /* 0x0000080360457810 */ /* 0x040fe40007ffe0ff */
[----:B------:R-:W-:-:S09]  /*0a80*/  IADD3 R23, R96, 0x5, RZ ;  /* 0x0000000560177810 */ /* 0x000fd20007ffe0ff */
[----:B------:R0:W2:Y:S01]  /*0a90*/  @!P0 LDG.E.U16 R70, [R2.64+0x1004] ;  /* 0x0010040402468981 */ /* 0x0000a2000c1e1500 */
[----:B------:R-:W-:Y:S02]  /*0aa0*/  ISETP.GE.AND P0, PT, R69, c[0x0][0x178], PT ;  /* 0x00005e0045007a0c */ /* 0x000fe40003f06270 */
[----:B------:R-:W-:Y:S02]  /*0ab0*/  PRMT R68, RZ, 0x7610, R68 ;  /* 0x00007610ff447816 */ /* 0x000fe40000000044 */
[----:B------:R-:W-:Y:S02]  /*0ac0*/  SEL R7, R7, RZ, !P3 ;  /* 0x000000ff07077207 */ /* 0x000fe40005800000 */
[----:B------:R-:W-:Y:S02]  /*0ad0*/  ISETP.GE.AND P3, PT, R23, c[0x0][0x178], PT ;  /* 0x00005e0017007a0c */ /* 0x000fe40003f66270 */
[----:B------:R-:W-:Y:S02]  /*0ae0*/  IADD3 R62, R96, 0x804, RZ ;  /* 0x00000804603e7810 */ /* 0x000fe40007ffe0ff */
[----:B------:R-:W-:-:S03]  /*0af0*/  PRMT R122, RZ, 0x7610, R122 ;  /* 0x00007610ff7a7816 */ /* 0x000fc6000000007a */
[----:B------:R0:W2:Y:S01]  /*0b00*/  @!P0 LDG.E.U16 R68, [R2.64+0x1006] ;  /* 0x0010060402448981 */ /* 0x0000a2000c1e1500 */
[----:B------:R-:W-:Y:S02]  /*0b10*/  ISETP.GE.AND P0, PT, R62, c[0x0][0x178], PT ;  /* 0x00005e003e007a0c */ /* 0x000fe40003f06270 */
[----:B------:R-:W-:-:S03]  /*0b20*/  PRMT R65, RZ, 0x7610, R65 ;  /* 0x00007610ff417816 */ /* 0x000fc60000000041 */
[----:B------:R-:W2:Y:S01]  /*0b30*/  @!P3 LDG.E.U16 R122, [R2.64+0xa] ;  /* 0x00000a04027ab981 */ /* 0x000ea2000c1e1500 */
[----:B------:R-:W-:-:S07]  /*0b40*/  IADD3 R64, R96, 0x805, RZ ;  /* 0x0000080560407810 */ /* 0x000fce0007ffe0ff */
[----:B------:R0:W2:Y:S01]  /*0b50*/  @!P0 LDG.E.U16 R65, [R2.64+0x1008] ;  /* 0x0010080402418981 */ /* 0x0000a2000c1e1500 */
[----:B------:R-:W-:Y:S02]  /*0b60*/  ISETP.GE.AND P0, PT, R64, c[0x0][0x178], PT ;  /* 0x00005e0040007a0c */ /* 0x000fe40003f06270 */
[----:B------:R-:W-:Y:S02]  /*0b70*/  PRMT R63, RZ, 0x7610, R63 ;  /* 0x00007610ff3f7816 */ /* 0x000fe4000000003f */
[----:B------:R-:W-:-:S09]  /*0b80*/  IADD3 R57, R96, 0x806, RZ ;  /* 0x0000080660397810 */ /* 0x000fd20007ffe0ff */
[----:B------:R0:W2:Y:S01]  /*0b90*/  @!P0 LDG.E.U16 R63, [R2.64+0x100a] ;  /* 0x00100a04023f8981 */ /* 0x0000a2000c1e1500 */
[----:B------:R-:W-:Y:S02]  /*0ba0*/  ISETP.GE.AND P0, PT, R57, c[0x0][0x178], PT ;  /* 0x00005e0039007a0c */ /* 0x000fe40003f06270 */
[----:B------:R-:W-:Y:S02]  /*0bb0*/  PRMT R60, RZ, 0x7610, R60 ;  /* 0x00007610ff3c7816 */ /* 0x000fe4000000003c */
[C---:B------:R-:W-:Y:S02]  /*0bc0*/  IADD3 R59, R96.reuse, 0x807, RZ ;  /* 0x00000807603b7810 */ /* 0x040fe40007ffe0ff */
[----:B------:R-:W-:-:S04]  /*0bd0*/  IADD3 R28, R96, 0x6, RZ ;  /* 0x00000006601c7810 */ /* 0x000fc80007ffe0ff */
[----:B------:R-:W-:-:S03]  /*0be0*/  ISETP.GE.AND P2, PT, R28, c[0x0][0x178], PT ;  /* 0x00005e001c007a0c */ /* 0x000fc60003f46270 */
[----:B------:R0:W3:Y:S01]  /*0bf0*/  @!P0 LDG.E.U16 R60, [R2.64+0x100c] ;  /* 0x00100c04023c8981 */ /* 0x0000e2000c1e1500 */
[----:B------:R-:W-:Y:S02]  /*0c00*/  ISETP.GE.AND P0, PT, R59, c[0x0][0x178], PT ;  /* 0x00005e003b007a0c */ /* 0x000fe40003f06270 */
[----:B------:R-:W-:Y:S02]  /*0c10*/  PRMT R58, RZ, 0x7610, R58 ;  /* 0x00007610ff3a7816 */ /* 0x000fe4000000003a */
[----:B------:R-:W-:Y:S02]  /*0c20*/  PRMT R128, RZ, 0x7610, R128 ;  /* 0x00007610ff807816 */ /* 0x000fe40000000080 */
[----:B------:R-:W-:-:S04]  /*0c30*/  IADD3 R54, R96, 0xa00, RZ ;  /* 0x00000a0060367810 */ /* 0x000fc80007ffe0ff */
[----:B------:R0:W3:Y:S04]  /*0c40*/  @!P2 LDG.E.U16 R128, [R2.64+0xc] ;  /* 0x00000c040280a981 */ /* 0x0000e8000c1e1500 */
[----:B------:R0:W3:Y:S01]  /*0c50*/  @!P0 LDG.E.U16 R58, [R2.64+0x100e] ;  /* 0x00100e04023a8981 */ /* 0x0000e2000c1e1500 */
[----:B------:R-:W-:Y:S02]  /*0c60*/  ISETP.GE.AND P0, PT, R54, c[0x0][0x178], PT ;  /* 0x00005e0036007a0c */ /* 0x000fe40003f06270 */
[----:B------:R-:W-:Y:S02]  /*0c70*/  PRMT R55, RZ, 0x7610, R55 ;  /* 0x00007610ff377816 */ /* 0x000fe40000000037 */
[----:B------:R-:W-:-:S09]  /*0c80*/  IADD3 R53, R96, 0xa01, RZ ;  /* 0x00000a0160357810 */ /* 0x000fd20007ffe0ff */
        /* <DEDUP_REMOVED lines=8> */
[----:B------:R0:W4:Y:S01]  /*0d10*/  @!P0 LDG.E.U16 R50, [R2.64+0x1404] ;  /* 0x0014040402328981 */ /* 0x000122000c1e1500 */
        /* <DEDUP_REMOVED lines=38> */
[----:B------:R-:W-:Y:S02]  /*0f80*/  FSETP.GEU.AND P1, PT, R6, -126, PT ;  /* 0xc2fc00000600780b */ /* 0x000fe40003f2e000 */
[----:B------:R-:W-:-:S07]  /*0f90*/  IADD3 R26, R96, 0xc05, RZ ;  /* 0x00000c05601a7810 */ /* 0x000fce0007ffe0ff */
[----:B------:R0:W4:Y:S01]  /*0fa0*/  @!P0 LDG.E.U16 R27, [R2.64+0x1808] ;  /* 0x00180804021b8981 */ /* 0x000122000c1e1500 */
[----:B------:R-:W-:Y:S02]  /*0fb0*/  ISETP.GE.AND P0, PT, R26, c[0x0][0x178], PT ;  /* 0x00005e001a007a0c */ /* 0x000fe40003f06270 */
[----:B------:R-:W-:Y:S01]  /*0fc0*/  PRMT R25, RZ, 0x7610, R25 ;  /* 0x00007610ff197816 */ /* 0x000fe20000000019 */
[----:B------:R-:W-:Y:S01]  /*0fd0*/  @!P1 FMUL R6, R6, 0.5 ;  /* 0x3f00000006069820 */ /* 0x000fe20000400000 */
[----:B------:R-:W-:-:S03]  /*0fe0*/  IADD3 R22, R96, 0xc06, RZ ;  /* 0x00000c0660167810 */ /* 0x000fc60007ffe0ff */
[----:B------:R-:W1:Y:S01]  /*0ff0*/  MUFU.EX2 R130, R6 ;  /* 0x0000000600827308 */ /* 0x000e620000000800 */
[----:B------:R-:W-:-:S05]  /*1000*/  HADD2.F32 R119, -RZ, R7.H0_H0 ;  /* 0x20000007ff777230 */ /* 0x000fca0000004100 */
[----:B------:R0:W4:Y:S01]  /*1010*/  @!P0 LDG.E.U16 R25, [R2.64+0x180a] ;  /* 0x00180a0402198981 */ /* 0x000122000c1e1500 */
[----:B------:R-:W-:Y:S01]  /*1020*/  ISETP.GE.AND P0, PT, R22, c[0x0][0x178], PT ;  /* 0x00005e0016007a0c */ /* 0x000fe20003f06270 */
[----:B------:R-:W-:Y:S01]  /*1030*/  FADD R0, RZ, -R119 ;  /* 0x80000077ff007221 */ /* 0x000fe20000000000 */
[----:B------:R-:W-:Y:S02]  /*1040*/  PRMT R21, RZ, 0x7610, R21 ;  /* 0x00007610ff157816 */ /* 0x000fe40000000015 */
[----:B------:R-:W-:Y:S01]  /*1050*/  IADD3 R19, R96, 0xc07, RZ ;  /* 0x00000c0760137810 */ /* 0x000fe20007ffe0ff */
[----:B------:R-:W-:Y:S01]  /*1060*/  FMUL R0, R0, 1.4426950216293334961 ;  /* 0x3fb8aa3b00007820 */ /* 0x000fe20000400000 */
[----:B-1----:R-:W-:-:S04]  /*1070*/  @!P1 FMUL R130, R130, R130 ;  /* 0x0000008282829220 */ /* 0x002fc80000400000 */
[----:B------:R-:W-:-:S03]  /*1080*/  FSETP.GEU.AND P1, PT, R0, -126, PT ;  /* 0xc2fc00000000780b */ /* 0x000fc60003f2e000 */
[----:B------:R0:W4:Y:S01]  /*1090*/  @!P0 LDG.E.U16 R21, [R2.64+0x180c] ;  /* 0x00180c0402158981 */ /* 0x000122000c1e1500 */
[----:B------:R-:W-:Y:S02]  /*10a0*/  ISETP.GE.AND P0, PT, R19, c[0x0][0x178], PT ;  /* 0x00005e0013007a0c */ /* 0x000fe40003f06270 */
[----:B------:R-:W-:Y:S02]  /*10b0*/  PRMT R20, RZ, 0x7610, R20 ;  /* 0x00007610ff147816 */ /* 0x000fe40000000014 */
[----:B------:R-:W-:-:S05]  /*10c0*/  IADD3 R14, R96, 0xe00, RZ ;  /* 0x00000e00600e7810 */ /* 0x000fca0007ffe0ff */
[----:B------:R-:W-:-:S04]  /*10d0*/  @!P1 FMUL R0, R0, 0.5 ;  /* 0x3f00000000009820 */ /* 0x000fc80000400000 */
[----:B------:R0:W4:Y:S01]  /*10e0*/  @!P0 LDG.E.U16 R20, [R2.64+0x180e] ;  /* 0x00180e0402148981 */ /* 0x000122000c1e1500 */
[----:B------:R-:W-:Y:S01]  /*10f0*/  ISETP.GE.AND P0, PT, R14, c[0x0][0x178], PT ;  /* 0x00005e000e007a0c */ /* 0x000fe20003f06270 */
[----:B------:R1:W0:Y:S01]  /*1100*/  MUFU.EX2 R126, R0 ;  /* 0x00000000007e7308 */ /* 0x0002220000000800 */
[----:B------:R-:W-:Y:S02]  /*1110*/  PRMT R16, RZ, 0x7610, R16 ;  /* 0x00007610ff107816 */ /* 0x000fe40000000010 */
[C---:B------:R-:W-:Y:S02]  /*1120*/  IADD3 R10, R96.reuse, 0xe01, RZ ;  /* 0x00000e01600a7810 */ /* 0x040fe40007ffe0ff */
[----:B-1----:R-:W-:-:S07]  /*1130*/  IADD3 R0, R96, 0xe02, RZ ;  /* 0x00000e0260007810 */ /* 0x002fce0007ffe0ff */
[----:B------:R1:W4:Y:S01]  /*1140*/  @!P0 LDG.E.U16 R16, [R2.64+0x1c00] ;  /* 0x001c000402108981 */ /* 0x000322000c1e1500 */
[----:B------:R-:W-:Y:S02]  /*1150*/  ISETP.GE.AND P5, PT, R0, c[0x0][0x178], PT ;  /* 0x00005e0000007a0c */ /* 0x000fe40003fa6270 */
[----:B------:R-:W-:Y:S02]  /*1160*/  ISETP.GE.AND P0, PT, R10, c[0x0][0x178], PT ;  /* 0x00005e000a007a0c */ /* 0x000fe40003f06270 */
[----:B------:R-:W-:Y:S02]  /*1170*/  PRMT R9, RZ, 0x7610, R9 ;  /* 0x00007610ff097816 */ /* 0x000fe40000000009 */
[C---:B------:R-:W-:Y:S02]  /*1180*/  IADD3 R6, R96.reuse, 0xe03, RZ ;  /* 0x00000e0360067810 */ /* 0x040fe40007ffe0ff */
[----:B------:R-:W-:Y:S02]  /*1190*/  IADD3 R0, R96, 0xe04, RZ ;  /* 0x00000e0460007810 */ /* 0x000fe40007ffe0ff */
[----:B------:R-:W-:-:S02]  /*11a0*/  PRMT R15, RZ, 0x7610, R15 ;  /* 0x00007610ff0f7816 */ /* 0x000fc4000000000f */
[----:B------:R-:W-:Y:S01]  /*11b0*/  P2R R133, PR, RZ, 0x20 ;  /* 0x00000020ff857803 */ /* 0x000fe20000000000 */
[----:B------:R1:W5:Y:S01]  /*11c0*/  @!P5 LDG.E.U16 R9, [R2.64+0x1c04] ;  /* 0x001c04040209d981 */ /* 0x000362000c1e1500 */
[----:B------:R-:W-:Y:S02]  /*11d0*/  ISETP.GE.AND P4, PT, R6, c[0x0][0x178], PT ;  /* 0x00005e0006007a0c */ /* 0x000fe40003f86270 */
[----:B------:R-:W-:Y:S02]  /*11e0*/  ISETP.GE.AND P3, PT, R0, c[0x0][0x178], PT ;  /* 0x00005e0000007a0c */ /* 0x000fe40003f66270 */
[----:B------:R-:W-:Y:S01]  /*11f0*/  IADD3 R95, R96, 0xe06, RZ ;  /* 0x00000e06605f7810 */ /* 0x000fe20007ffe0ff */
[----:B0-----:R-:W-:Y:S01]  /*1200*/  @!P1 FMUL R126, R126, R126 ;  /* 0x0000007e7e7e9220 */ /* 0x001fe20000400000 */
[C---:B------:R-:W-:Y:S01]  /*1210*/  IADD3 R6, R96.reuse, 0xe05, RZ ;  /* 0x00000e0560067810 */ /* 0x040fe20007ffe0ff */
[----:B------:R1:W5:Y:S01]  /*1220*/  @!P0 LDG.E.U16 R15, [R2.64+0x1c02] ;  /* 0x001c0204020f8981 */ /* 0x000362000c1e1500 */
[----:B------:R-:W-:-:S02]  /*1230*/  IADD3 R0, R96, 0xe07, RZ ;  /* 0x00000e0760007810 */ /* 0x000fc40007ffe0ff */
[----:B------:R-:W-:Y:S01]  /*1240*/  ISETP.GE.AND P5, PT, R23, c[0x0][0x178], PT ;  /* 0x00005e0017007a0c */ /* 0x000fe20003fa6270 */
[----:B------:R-:W-:Y:S01]  /*1250*/  FADD R131, R127, 1 ;  /* 0x3f8000007f837421 */ /* 0x000fe20000000000 */
[----:B------:R-:W-:Y:S02]  /*1260*/  ISETP.GE.AND P2, PT, R6, c[0x0][0x178], PT ;  /* 0x00005e0006007a0c */ /* 0x000fe40003f46270 */
[----:B------:R-:W-:Y:S02]  /*1270*/  ISETP.GE.AND P1, PT, R95, c[0x0][0x178], PT ;  /* 0x00005e005f007a0c */ /* 0x000fe40003f26270 */
[----:B------:R-:W-:Y:S02]  /*1280*/  ISETP.GE.AND P0, PT, R0, c[0x0][0x178], PT ;  /* 0x00005e0000007a0c */ /* 0x000fe40003f06270 */
[----:B--2---:R-:W-:Y:S02]  /*1290*/  SEL R122, R122, RZ, !P5 ;  /* 0x000000ff7a7a7207 */ /* 0x004fe40006800000 */
[----:B------:R-:W-:-:S03]  /*12a0*/  FSETP.GT.AND P6, PT, R131, 8.50705917302346158658e+37, PT ;  /* 0x7e8000008300780b */ /* 0x000fc60003fc4000 */
[----:B------:R-:W-:Y:S01]  /*12b0*/  HADD2.F32 R122, -RZ, R122.H0_H0 ;  /* 0x2000007aff7a7230 */ /* 0x000fe20000004100 */
[----:B------:R-:W-:Y:S02]  /*12c0*/  PRMT R11, RZ, 0x7610, R11 ;  /* 0x00007610ff0b7816 */ /* 0x000fe4000000000b */
[----:B------:R-:W-:Y:S02]  /*12d0*/  PRMT R12, RZ, 0x7610, R12 ;  /* 0x00007610ff0c7816 */ /* 0x000fe4000000000c */
[----:B------:R-:W-:Y:S02]  /*12e0*/  PRMT R7, RZ, 0x7610, R7 ;  /* 0x00007610ff077816 */ /* 0x000fe40000000007 */
[----:B------:R-:W-:Y:S02]  /*12f0*/  PRMT R6, RZ, 0x7610, R6 ;  /* 0x00007610ff067816 */ /* 0x000fe40000000006 */
[----:B------:R-:W-:Y:S01]  /*1300*/  PRMT R0, RZ, 0x7610, R0 ;  /* 0x00007610ff007816 */ /* 0x000fe20000000000 */
[----:B------:R-:W-:Y:S01]  /*1310*/  FADD R127, RZ, -R122 ;  /* 0x8000007aff7f7221 */ /* 0x000fe20000000000 */
[----:B------:R1:W2:Y:S01]  /*1320*/  @!P4 LDG.E.U16 R11, [R2.64+0x1c06] ;  /* 0x001c0604020bc981 */ /* 0x0002a2000c1e1500 */
[----:B------:R-:W-:-:S03]  /*1330*/  IMAD.MOV.U32 R95, RZ, RZ, 0x3e800000 ;  /* 0x3e800000ff5f7424 */ /* 0x000fc600078e00ff */
[----:B------:R1:W2:Y:S04]  /*1340*/  @!P3 LDG.E.U16 R12, [R2.64+0x1c08] ;  /* 0x001c0804020cb981 */ /* 0x0002a8000c1e1500 */
[----:B------:R1:W2:Y:S04]  /*1350*/  @!P2 LDG.E.U16 R7, [R2.64+0x1c0a] ;  /* 0x001c0a040207a981 */ /* 0x0002a8000c1e1500 */
[----:B------:R1:W2:Y:S04]  /*1360*/  @!P1 LDG.E.U16 R6, [R2.64+0x1c0c] ;  /* 0x001c0c0402069981 */ /* 0x0002a8000c1e1500 */
[----:B------:R1:W2:Y:S01]  /*1370*/  @!P0 LDG.E.U16 R0, [R2.64+0x1c0e] ;  /* 0x001c0e0402008981 */ /* 0x0002a2000c1e1500 */
[----:B------:R-:W-:Y:S01]  /*1380*/  @P6 FMUL R131, R131, 0.25 ;  /* 0x3e80000083836820 */ /* 0x000fe20000400000 */
[----:B------:R-:W-:Y:S01]  /*1390*/  FSEL R140, R95, 1, P6 ;  /* 0x3f8000005f8c7808 */ /* 0x000fe20003000000 */
[----:B-1----:R-:W-:-:S05]  /*13a0*/  FMUL R3, R127, 1.4426950216293334961 ;  /* 0x3fb8aa3b7f037820 */ /* 0x002fca0000400000 */
[----:B------:R-:W-:Y:S01]  /*13b0*/  FSETP.GEU.AND P6, PT, R3, -126, PT ;  /* 0xc2fc00000300780b */ /* 0x000fe20003fce000 */
[----:B------:R-:W0:-:S12]  /*13c0*/  MUFU.RCP R131, R131 ;  /* 0x0000008300837308 */ /* 0x000e180000001000 */
[----:B------:R-:W-:-:S04]  /*13d0*/  @!P6 FMUL R3, R3, 0.5 ;  /* 0x3f0000000303e820 */ /* 0x000fc80000400000 */
[----:B------:R-:W1:Y:S01]  /*13e0*/  MUFU.EX2 R127, R3 ;  /* 0x00000003007f7308 */ /* 0x000e620000000800 */
[----:B0-----:R-:W-:Y:S01]  /*13f0*/  FMUL R140, R131, R140 ;  /* 0x0000008c838c7220 */ /* 0x001fe20000400000 */
[----:B------:R-:W-:Y:S01]  /*1400*/  ISETP.GE.AND P5, PT, R28, c[0x0][0x178], PT ;  /* 0x00005e001c007a0c */ /* 0x000fe20003fa6270 */
[----:B------:R-:W-:Y:S02]  /*1410*/  FADD R130, R130, 1 ;  /* 0x3f80000082827421 */ /* 0x000fe40000000000 */
[----:B------:R-:W-:Y:S01]  /*1420*/  FMUL R2, R123, R140 ;  /* 0x0000008c7b027220 */ /* 0x000fe20000400000 */
[----:B---3--:R-:W-:-:S05]  /*1430*/  SEL R123, R128, RZ, !P5 ;  /* 0x000000ff807b7207 */ /* 0x008fca0006800000 */
[----:B------:R-:W-:Y:S01]  /*1440*/  HADD2.F32 R123, -RZ, R123.H0_H0 ;  /* 0x2000007bff7b7230 */ /* 0x000fe20000004100 */
[----:B-1----:R-:W-:Y:S01]  /*1450*/  @!P6 FMUL R127, R127, R127 ;  /* 0x0000007f7f7fe220 */ /* 0x002fe20000400000 */
[----:B------:R-:W-:-:S03]  /*1460*/  FSETP.GT.AND P6, PT, R130, 8.50705917302346158658e+37, PT ;  /* 0x7e8000008200780b */ /* 0x000fc60003fc4000 */
[----:B------:R-:W-:-:S04]  /*1470*/  FADD R3, RZ, -R123 ;  /* 0x8000007bff037221 */ /* 0x000fc80000000000 */
[----:B------:R-:W-:Y:S01]  /*1480*/  FMUL R3, R3, 1.4426950216293334961 ;  /* 0x3fb8aa3b03037820 */ /* 0x000fe20000400000 */
[----:B------:R-:W-:-:S05]  /*1490*/  FSEL R131, R95, 1, P6 ;  /* 0x3f8000005f837808 */ /* 0x000fca0003000000 */
[----:B------:R-:W-:Y:S01]  /*14a0*/  @P6 FMUL R130, R130, 0.25 ;  /* 0x3e80000082826820 */ /* 0x000fe20000400000 */
[----:B------:R-:W-:-:S05]  /*14b0*/  FSETP.GEU.AND P6, PT, R3, -126, PT ;  /* 0xc2fc00000300780b */ /* 0x000fca0003fce000 */
[----:B------:R-:W0:Y:S08]  /*14c0*/  MUFU.RCP R130, R130 ;  /* 0x0000008200827308 */ /* 0x000e300000001000 */
[----:B------:R-:W-:-:S04]  /*14d0*/  @!P6 FMUL R3, R3, 0.5 ;  /* 0x3f0000000303e820 */ /* 0x000fc80000400000 */
[----:B------:R-:W1:Y:S01]  /*14e0*/  MUFU.EX2 R128, R3 ;  /* 0x0000000300807308 */ /* 0x000e620000000800 */
[----:B0-----:R-:W-:Y:S01]  /*14f0*/  FMUL R140, R130, R131 ;  /* 0x00000083828c7220 */ /* 0x001fe20000400000 */
[----:B------:R-:W-:Y:S01]  /*1500*/  FADD R131, R124, 1 ;  /* 0x3f8000007c837421 */ /* 0x000fe20000000000 */
[----:B-1----:R-:W-:-:S04]  /*1510*/  @!P6 FMUL R128, R128, R128 ;  /* 0x000000808080e220 */ /* 0x002fc80000400000 */
[----:B------:R-:W-:Y:S02]  /*1520*/  FSETP.GT.AND P6, PT, R131, 8.50705917302346158658e+37, PT ;  /* 0x7e8000008300780b */ /* 0x000fe40003fc4000 */
[----:B------:R-:W-:-:S11]  /*1530*/  ISETP.GE.AND P5, PT, R132, c[0x0][0x178], PT ;  /* 0x00005e0084007a0c */ /* 0x000fd60003fa6270 */
[----:B------:R-:W-:Y:S01]  /*1540*/  @P6 FMUL R131, R131, 0.25 ;  /* 0x3e80000083836820 */ /* 0x000fe20000400000 */
[----:B------:R-:W-:-:S05]  /*1550*/  SEL R124, R129, RZ, !P5 ;  /* 0x000000ff817c7207 */ /* 0x000fca0006800000 */
[----:B------:R-:W0:Y:S01]  /*1560*/  MUFU.RCP R131, R131 ;  /* 0x0000008300837308 */ /* 0x000e220000001000 */
[----:B------:R-:W-:Y:S01]  /*1570*/  HADD2.F32 R124, -RZ, R124.H0_H0 ;  /* 0x2000007cff7c7230 */ /* 0x000fe20000004100 */
[----:B------:R-:W-:-:S04]  /*1580*/  FSEL R130, R95, 1, P6 ;  /* 0x3f8000005f827808 */ /* 0x000fc80003000000 */
[----:B------:R-:W-:Y:S01]  /*1590*/  FADD R3, RZ, -R124 ;  /* 0x8000007cff037221 */ /* 0x000fe20000000000 */
[----:B0-----:R-:W-:-:S03]  /*15a0*/  FMUL R141, R131, R130 ;  /* 0x00000082838d7220 */ /* 0x001fc60000400000 */
[----:B------:R-:W-:-:S05]  /*15b0*/  FMUL R130, R3, 1.4426950216293334961 ;  /* 0x3fb8aa3b03827820 */ /* 0x000fca0000400000 */
[----:B------:R-:W-:-:S13]  /*15c0*/  FSETP.GEU.AND P6, PT, R130, -126, PT ;  /* 0xc2fc00008200780b */ /* 0x000fda0003fce000 */
[----:B------:R-:W-:-:S04]  /*15d0*/  @!P6 FMUL R130, R130, 0.5 ;  /* 0x3f0000008282e820 */ /* 0x000fc80000400000 */
[----:B------:R-:W0:Y:S01]  /*15e0*/  MUFU.EX2 R129, R130 ;  /* 0x0000008200817308 */ /* 0x000e220000000800 */
[----:B------:R-:W-:Y:S01]  /*15f0*/  FADD R137, R126, 1 ;  /* 0x3f8000007e897421 */ /* 0x000fe20000000000 */
[----:B0-----:R-:W-:-:S04]  /*1600*/  @!P6 FMUL R129, R129, R129 ;  /* 0x000000818181e220 */ /* 0x001fc80000400000 */
[----:B------:R-:W-:Y:S02]  /*1610*/  FSETP.GT.AND P6, PT, R137, 8.50705917302346158658e+37, PT ;  /* 0x7e8000008900780b */ /* 0x000fe40003fc4000 */
[----:B------:R-:W-:-:S11]  /*1620*/  ISETP.GE.AND P5, PT, R41, c[0x0][0x178], PT ;  /* 0x00005e0029007a0c */ /* 0x000fd60003fa6270 */
[----:B------:R-:W-:-:S06]  /*1630*/  @P6 FMUL R137, R137, 0.25 ;  /* 0x3e80000089896820 */ /* 0x000fcc0000400000 */
[----:B------:R-:W0:Y:S01]  /*1640*/  MUFU.RCP R137, R137 ;  /* 0x0000008900897308 */ /* 0x000e220000001000 */
[----:B------:R-:W-:Y:S01]  /*1650*/  SEL R125, R125, RZ, !P5 ;  /* 0x000000ff7d7d7207 */ /* 0x000fe20006800000 */
[----:B------:R-:W-:Y:S01]  /*1660*/  FMUL R3, R98, R141 ;  /* 0x0000008d62037220 */ /* 0x000fe20000400000 */
[----:B------:R-:W-:-:S03]  /*1670*/  FSEL R98, R95, 1, P6 ;  /* 0x3f8000005f627808 */ /* 0x000fc60003000000 */
[----:B------:R-:W-:Y:S01]  /*1680*/  HADD2.F32 R125, -RZ, R125.H0_H0 ;  /* 0x2000007dff7d7230 */ /* 0x000fe20000004100 */
[----:B------:R-:W-:Y:S01]  /*1690*/  FMUL R97, R97, R140 ;  /* 0x0000008c61617220 */ /* 0x000fe20000400000 */
[----:B0-----:R-:W-:-:S03]  /*16a0*/  FMUL R140, R137, R98 ;  /* 0x00000062898c7220 */ /* 0x001fc60000400000 */
[----:B------:R-:W-:-:S04]  /*16b0*/  FADD R98, RZ, -R125 ;  /* 0x8000007dff627221 */ /* 0x000fc80000000000 */
[----:B------:R-:W-:-:S05]  /*16c0*/  FMUL R130, R98, 1.4426950216293334961 ;  /* 0x3fb8aa3b62827820 */ /* 0x000fca0000400000 */
[----:B------:R-:W-:-:S13]  /*16d0*/  FSETP.GEU.AND P6, PT, R130, -126, PT ;  /* 0xc2fc00008200780b */ /* 0x000fda0003fce000 */
[----:B------:R-:W-:-:S04]  /*16e0*/  @!P6 FMUL R130, R130, 0.5 ;  /* 0x3f0000008282e820 */ /* 0x000fc80000400000 */
[----:B------:R-:W0:Y:S01]  /*16f0*/  MUFU.EX2 R126, R130 ;  /* 0x00000082007e7308 */ /* 0x000e220000000800 */
[----:B------:R-:W-:Y:S01]  /*1700*/  ISETP.GE.AND P5, PT, R46, c[0x0][0x178], PT ;  /* 0x00005e002e007a0c */ /* 0x000fe20003fa6270 */
[----:B------:R-:W-:Y:S01]  /*1710*/  FMUL R98, R119, R140 ;  /* 0x0000008c77627220 */ /* 0x000fe20000400000 */
[----:B------:R-:W-:Y:S02]  /*1720*/  FADD R131, R121, 1 ;  /* 0x3f80000079837421 */ /* 0x000fe40000000000 */
[----:B----4-:R-:W-:-:S05]  /*1730*/  SEL R119, R120, RZ, !P5 ;  /* 0x000000ff78777207 */ /* 0x010fca0006800000 */
[----:B------:R-:W-:Y:S01]  /*1740*/  HADD2.F32 R119, -RZ, R119.H0_H0 ;  /* 0x20000077ff777230 */ /* 0x000fe20000004100 */
[----:B0-----:R-:W-:Y:S01]  /*1750*/  @!P6 FMUL R126, R126, R126 ;  /* 0x0000007e7e7ee220 */ /* 0x001fe20000400000 */
[----:B------:R-:W-:-:S03]  /*1760*/  FSETP.GT.AND P6, PT, R131, 8.50705917302346158658e+37, PT ;  /* 0x7e8000008300780b */ /* 0x000fc60003fc4000 */
[----:B------:R-:W-:-:S04]  /*1770*/  FADD R120, RZ, -R119 ;  /* 0x80000077ff787221 */ /* 0x000fc80000000000 */
[----:B------:R-:W-:Y:S01]  /*1780*/  FMUL R121, R120, 1.4426950216293334961 ;  /* 0x3fb8aa3b78797820 */ /* 0x000fe20000400000 */
[----:B------:R-:W-:-:S05]  /*1790*/  FSEL R140, R95, 1, P6 ;  /* 0x3f8000005f8c7808 */ /* 0x000fca0003000000 */
[----:B------:R-:W-:Y:S01]  /*17a0*/  @P6 FMUL R131, R131, 0.25 ;  /* 0x3e80000083836820 */ /* 0x000fe20000400000 */
[----:B------:R-:W-:-:S13]  /*17b0*/  FSETP.GEU.AND P6, PT, R121, -126, PT ;  /* 0xc2fc00007900780b */ /* 0x000fda0003fce000 */
[----:B------:R-:W-:-:S04]  /*17c0*/  @!P6 FMUL R121, R121, 0.5 ;  /* 0x3f0000007979e820 */ /* 0x000fc80000400000 */
[----:B------:R-:W0:Y:S01]  /*17d0*/  MUFU.EX2 R130, R121 ;  /* 0x0000007900827308 */ /* 0x000e220000000800 */
[----:B------:R-:W-:Y:S01]  /*17e0*/  ISETP.GE.AND P5, PT, R52, c[0x0][0x178], PT ;  /* 0x00005e0034007a0c */ /* 0x000fe20003fa6270 */
[----:B------:R-:W-:-:S03]  /*17f0*/  FADD R137, R127, 1 ;  /* 0x3f8000007f897421 */ /* 0x000fc60000000000 */
[----:B-----5:R-:W-:-:S03]  /*1800*/  SEL R100, R100, RZ, !P5 ;  /* 0x000000ff64647207 */ /* 0x020fc60006800000 */
[----:B------:R-:W1:Y:S02]  /*1810*/  MUFU.RCP R131, R131 ;  /* 0x0000008300837308 */ /* 0x000e640000001000 */
[----:B------:R-:W-:Y:S01]  /*1820*/  HADD2.F32 R120, -RZ, R100.H0_H0 ;  /* 0x20000064ff787230 */ /* 0x000fe20000004100 */
[----:B0-----:R-:W-:Y:S01]  /*1830*/  @!P6 FMUL R130, R130, R130 ;  /* 0x000000828282e220 */ /* 0x001fe20000400000 */
[----:B------:R-:W-:-:S03]  /*1840*/  FSETP.GT.AND P6, PT, R137, 8.50705917302346158658e+37, PT ;  /* 0x7e8000008900780b */ /* 0x000fc60003fc4000 */
[----:B------:R-:W-:Y:S01]  /*1850*/  FADD R100, RZ, -R120 ;  /* 0x80000078ff647221 */ /* 0x000fe20000000000 */
[----:B-1----:R-:W-:-:S03]  /*1860*/  FMUL R140, R131, R140 ;  /* 0x0000008c838c7220 */ /* 0x002fc60000400000 */
[----:B------:R-:W-:Y:S01]  /*1870*/  FMUL R131, R100, 1.4426950216293334961 ;  /* 0x3fb8aa3b64837820 */ /* 0x000fe20000400000 */
[----:B------:R-:W-:Y:S01]  /*1880*/  FMUL R99, R99, R140 ;  /* 0x0000008c63637220 */ /* 0x000fe20000400000 */
[----:B------:R-:W-:-:S04]  /*1890*/  FSEL R140, R95, 1, P6 ;  /* 0x3f8000005f8c7808 */ /* 0x000fc80003000000 */
[----:B------:R-:W-:Y:S01]  /*18a0*/  @P6 FMUL R137, R137, 0.25 ;  /* 0x3e80000089896820 */ /* 0x000fe20000400000 */
[----:B------:R-:W-:-:S05]  /*18b0*/  FSETP.GEU.AND P6, PT, R131, -126, PT ;  /* 0xc2fc00008300780b */ /* 0x000fca0003fce000 */
[----:B------:R-:W0:Y:S08]  /*18c0*/  MUFU.RCP R137, R137 ;  /* 0x0000008900897308 */ /* 0x000e300000001000 */
[----:B------:R-:W-:-:S04]  /*18d0*/  @!P6 FMUL R131, R131, 0.5 ;  /* 0x3f0000008383e820 */ /* 0x000fc80000400000 */
[----:B------:R-:W1:Y:S01]  /*18e0*/  MUFU.EX2 R127, R131 ;  /* 0x00000083007f7308 */ /* 0x000e620000000800 */
[----:B------:R-:W-:Y:S01]  /*18f0*/  ISETP.GE.AND P5, PT, R56, c[0x0][0x178], PT ;  /* 0x00005e0038007a0c */ /* 0x000fe20003fa6270 */
[----:B0-----:R-:W-:Y:S01]  /*1900*/  FMUL R141, R137, R140 ;  /* 0x0000008c898d7220 */ /* 0x001fe20000400000 */
[----:B------:R-:W-:Y:S02]  /*1910*/  FADD R140, R128, 1 ;  /* 0x3f800000808c7421 */ /* 0x000fe40000000000 */
[----:B------:R-:W-:-:S05]  /*1920*/  SEL R101, R101, RZ, !P5 ;  /* 0x000000ff65657207 */ /* 0x000fca0006800000 */
        /* <DEDUP_REMOVED lines=11> */
[----:B------:R-:W-:Y:S01]  /*19e0*/  ISETP.GE.AND P5, PT, R61, c[0x0][0x178], PT ;  /* 0x00005e003d007a0c */ /* 0x000fe20003fa6270 */
[----:B------:R-:W-:Y:S01]  /*19f0*/  FMUL R100, R122, R141 ;  /* 0x0000008d7a647220 */ /* 0x000fe20000400000 */
[----:B0-----:R-:W-:Y:S01]  /*1a00*/  FMUL R122, R140, R137 ;  /* 0x000000898c7a7220 */ /* 0x001fe20000400000 */
[----:B------:R-:W-:Y:S01]  /*1a10*/  FADD R137, R129, 1 ;  /* 0x3f80000081897421 */ /* 0x000fe20000000000 */
[----:B------:R-:W-:Y:S02]  /*1a20*/  SEL R102, R102, RZ, !P5 ;  /* 0x000000ff66667207 */ /* 0x000fe40006800000 */
[----:B------:R-:W-:-:S03]  /*1a30*/  FMUL R101, R123, R122 ;  /* 0x0000007a7b657220 */ /* 0x000fc60000400000 */
        /* <DEDUP_REMOVED lines=14> */
[----:B------:R-:W-:Y:S01]  /*1b20*/  SEL R103, R103, RZ, !P5 ;  /* 0x000000ff67677207 */ /* 0x000fe20006800000 */
[----:B------:R-:W-:-:S04]  /*1b30*/  FMUL R102, R124, R123 ;  /* 0x0000007b7c667220 */ /* 0x000fc80000400000 */
        /* <DEDUP_REMOVED lines=15> */
[----:B------:R-:W-:Y:S01]  /*1c30*/  FMUL R103, R125, R124 ;  /* 0x0000007c7d677220 */ /* 0x000fe20000400000 */
[----:B-1----:R-:W-:Y:S01]  /*1c40*/  @!P6 FMUL R126, R126, R126 ;  /* 0x0000007e7e7ee220 */ /* 0x002fe20000400000 */
[----:B------:R-:W-:Y:S02]  /*1c50*/  FSETP.GT.AND P6, PT, R137, 8.50705917302346158658e+37, PT ;  /* 0x7e8000008900780b */ /* 0x000fe40003fc4000 */
[----:B------:R-:W-:-:S05]  /*1c60*/  HADD2.F32 R124, -RZ, R104.H0_H0 ;  /* 0x20000068ff7c7230 */ /* 0x000fca0000004100 */
[----:B------:R-:W-:-:S04]  /*1c70*/  FADD R104, RZ, -R124 ;  /* 0x8000007cff687221 */ /* 0x000fc80000000000 */
[----:B------:R-:W-:Y:S02]  /*1c80*/  FMUL R125, R104, 1.4426950216293334961 ;  /* 0x3fb8aa3b687d7820 */ /* 0x000fe40000400000 */
[----:B------:R-:W-:Y:S01]  /*1c90*/  @P6 FMUL R137, R137, 0.25 ;  /* 0x3e80000089896820 */ /* 0x000fe20000400000 */
[----:B------:R-:W-:Y:S02]  /*1ca0*/  FSEL R130, R95, 1, P6 ;  /* 0x3f8000005f827808 */ /* 0x000fe40003000000 */
[----:B------:R-:W-:-:S03]  /*1cb0*/  FSETP.GEU.AND P6, PT, R125, -126, PT ;  /* 0xc2fc00007d00780b */ /* 0x000fc60003fce000 */
[----:B------:R-:W0:Y:S10]  /*1cc0*/  MUFU.RCP R137, R137 ;  /* 0x0000008900897308 */ /* 0x000e340000001000 */
[----:B------:R-:W-:Y:S01]  /*1cd0*/  @!P6 FMUL R125, R125, 0.5 ;  /* 0x3f0000007d7de820 */ /* 0x000fe20000400000 */
[----:B0-----:R-:W-:-:S03]  /*1ce0*/  FMUL R140, R137, R130 ;  /* 0x00000082898c7220 */ /* 0x001fc60000400000 */
[----:B------:R-:W0:Y:S01]  /*1cf0*/  MUFU.EX2 R130, R125 ;  /* 0x0000007d00827308 */ /* 0x000e220000000800 */
[----:B------:R-:W-:Y:S01]  /*1d00*/  ISETP.GE.AND P5, PT, R76, c[0x0][0x178], PT ;  /* 0x00005e004c007a0c */ /* 0x000fe20003fa6270 */
[----:B------:R-:W-:-:S03]  /*1d10*/  FADD R131, R127, 1 ;  /* 0x3f8000007f837421 */ /* 0x000fc60000000000 */
[----:B------:R-:W-:Y:S01]  /*1d20*/  SEL R105, R105, RZ, !P5 ;  /* 0x000000ff69697207 */ /* 0x000fe20006800000 */
[----:B------:R-:W-:-:S04]  /*1d30*/  FMUL R104, R119, R140 ;  /* 0x0000008c77687220 */ /* 0x000fc80000400000 */
[----:B------:R-:W-:Y:S01]  /*1d40*/  HADD2.F32 R119, -RZ, R105.H0_H0 ;  /* 0x20000069ff777230 */ /* 0x000fe20000004100 */
[----:B0-----:R-:W-:Y:S01]  /*1d50*/  @!P6 FMUL R130, R130, R130 ;  /* 0x000000828282e220 */ /* 0x001fe20000400000 */
        /* <DEDUP_REMOVED lines=9> */
[----:B------:R-:W-:Y:S01]  /*1df0*/  FADD R137, R128, 1 ;  /* 0x3f80000080897421 */ /* 0x000fe20000000000 */
[----:B------:R-:W-:Y:S01]  /*1e00*/  ISETP.GE.AND P5, PT, R84, c[0x0][0x178], PT ;  /* 0x00005e0054007a0c */ /* 0x000fe20003fa6270 */
[----:B0-----:R-:W-:-:S03]  /*1e10*/  FMUL R141, R131, R140 ;  /* 0x0000008c838d7220 */ /* 0x001fc60000400000 */
        /* <DEDUP_REMOVED lines=14> */
[----:B------:R-:W-:Y:S01]  /*1f00*/  FADD R140, R129, 1 ;  /* 0x3f800000818c7421 */ /* 0x000fe20000000000 */
[----:B------:R-:W-:-:S04]  /*1f10*/  ISETP.GE.AND P5, PT, R94, c[0x0][0x178], PT ;  /* 0x00005e005e007a0c */ /* 0x000fc80003fa6270 */
[----:B------:R-:W-:Y:S01]  /*1f20*/  SEL R108, R108, RZ, !P5 ;  /* 0x000000ff6c6c7207 */ /* 0x000fe20006800000 */
[----:B------:R-:W-:Y:S01]  /*1f30*/  FMUL R106, R121, R142 ;  /* 0x0000008e796a7220 */ /* 0x000fe20000400000 */
[----:B0-----:R-:W-:Y:S01]  /*1f40*/  @!P6 FMUL R128, R128, R128 ;  /* 0x000000808080e220 */ /* 0x001fe20000400000 */
        /* <DEDUP_REMOVED lines=13> */
[----:B------:R-:W-:-:S05]  /*2020*/  SEL R110, R110, RZ, !P5 ;  /* 0x000000ff6e6e7207 */ /* 0x000fca0006800000 */
[----:B------:R-:W-:Y:S01]  /*2030*/  HADD2.F32 R125, -RZ, R110.H0_H0 ;  /* 0x2000006eff7d7230 */ /* 0x000fe20000004100 */
[----:B0-----:R-:W-:Y:S01]  /*2040*/  @!P6 FMUL R129, R129, R129 ;  /* 0x000000818181e220 */ /* 0x001fe20000400000 */
[----:B------:R-:W-:-:S03]  /*2050*/  FSETP.GT.AND P6, PT, R137, 8.50705917302346158658e+37, PT ;  /* 0x7e8000008900780b */ /* 0x000fc60003fc4000 */
[----:B------:R-:W-:Y:S01]  /*2060*/  FADD R110, RZ, -R125 ;  /* 0x8000007dff6e7221 */ /* 0x000fe20000000000 */
[----:B------:R-:W-:-:S03]  /*2070*/  FMUL R108, R122, R141 ;  /* 0x0000008d7a6c7220 */ /* 0x000fc60000400000 */
        /* <DEDUP_REMOVED lines=8> */
[----:B------:R-:W-:Y:S01]  /*2100*/  FADD R140, R130, 1 ;  /* 0x3f800000828c7421 */ /* 0x000fe20000000000 */
[----:B0-----:R-:W-:Y:S02]  /*2110*/  FMUL R122, R137, R122 ;  /* 0x0000007a897a7220 */ /* 0x001fe40000400000 */
        /* <DEDUP_REMOVED lines=12> */
[----:B------:R-:W-:-:S07]  /*21e0*/  FADD R137, R127, 1 ;  /* 0x3f8000007f897421 */ /* 0x000fce0000000000 */
[----:B------:R-:W1:Y:S01]  /*21f0*/  MUFU.RCP R140, R140 ;  /* 0x0000008c008c7308 */ /* 0x000e620000001000 */
[----:B0-----:R-:W-:Y:S01]  /*2200*/  @!P6 FMUL R130, R130, R130 ;  /* 0x000000828282e220 */ /* 0x001fe20000400000 */
[----:B------:R-:W-:Y:S02]  /*2210*/  FSETP.GT.AND P6, PT, R137, 8.50705917302346158658e+37, PT ;  /* 0x7e8000008900780b */ /* 0x000fe40003fc4000 */
[----:B------:R-:W-:-:S11]  /*2220*/  ISETP.GE.AND P5, PT, R91, c[0x0][0x178], PT ;  /* 0x00005e005b007a0c */ /* 0x000fd60003fa6270 */
[----:B------:R-:W-:Y:S01]  /*2230*/  @P6 FMUL R137, R137, 0.25 ;  /* 0x3e80000089896820 */ /* 0x000fe20000400000 */
[----:B-1----:R-:W-:Y:S01]  /*2240*/  FMUL R123, R140, R123 ;  /* 0x0000007b8c7b7220 */ /* 0x002fe20000400000 */
[----:B------:R-:W-:-:S04]  /*2250*/  SEL R114, R114, RZ, !P5 ;  /* 0x000000ff72727207 */ /* 0x000fc80006800000 */
[----:B------:R-:W0:Y:S01]  /*2260*/  MUFU.RCP R137, R137 ;  /* 0x0000008900897308 */ /* 0x000e220000001000 */
[----:B------:R-:W-:Y:S01]  /*2270*/  FMUL R112, R124, R123 ;  /* 0x0000007b7c707220 */ /* 0x000fe20000400000 */
        /* <DEDUP_REMOVED lines=24> */
[----:B------:R-:W-:Y:S02]  /*2400*/  P2R R139, PR, RZ, 0x1 ;  /* 0x00000001ff8b7803 */ /* 0x000fe40000000000 */
        /* <DEDUP_REMOVED lines=33> */
[----:B0-----:R-:W-:-:S04]  /*2620*/  @!P6 FMUL R126, R126, R126 ;  /* 0x0000007e7e7ee220 */ /* 0x001fc80000400000 */
[----:B------:R-:W-:Y:S02]  /*2630*/  FSETP.GT.AND P6, PT, R137, 8.50705917302346158658e+37, PT ;  /* 0x7e8000008900780b */ /* 0x000fe40003fc4000 */
[----:B------:R-:W-:Y:S02]  /*2640*/  P2R R138, PR, RZ, 0x2 ;  /* 0x00000002ff8a7803 */ /* 0x000fe40000000000 */
[----:B------:R-:W-:-:S09]  /*2650*/  ISETP.GE.AND P1, PT, R87, c[0x0][0x178], PT ;  /* 0x00005e0057007a0c */ /* 0x000fd20003f26270 */
        /* <DEDUP_REMOVED lines=8> */
[----:B------:R-:W-:Y:S01]  /*26e0*/  FSETP.GEU.AND P6, PT, R130, -126, PT ;  /* 0xc2fc00008200780b */ /* 0x000fe20003fce000 */
[----:B------:R-:W-:-:S12]  /*26f0*/  FMUL R118, R125, R142 ;  /* 0x0000008e7d767220 */ /* 0x000fd80000400000 */
[----:B------:R-:W-:-:S04]  /*2700*/  @!P6 FMUL R130, R130, 0.5 ;  /* 0x3f0000008282e820 */ /* 0x000fc80000400000 */
        /* <DEDUP_REMOVED lines=19> */
[----:B------:R-:W-:Y:S02]  /*2840*/  P2R R136, PR, RZ, 0x4 ;  /* 0x00000004ff887803 */ /* 0x000fe40000000000 */
[----:B------:R-:W-:-:S09]  /*2850*/  ISETP.GE.AND P2, PT, R85, c[0x0][0x178], PT ;  /* 0x00005e0055007a0c */ /* 0x000fd20003f46270 */
        /* <DEDUP_REMOVED lines=10> */
[----:B------:R-:W-:Y:S02]  /*2900*/  FSETP.GEU.AND P6, PT, R131, -126, PT ;  /* 0xc2fc00008300780b */ /* 0x000fe40003fce000 */
[----:B------:R-:W-:-:S11]  /*2910*/  P2R R135, PR, RZ, 0x8 ;  /* 0x00000008ff877803 */ /* 0x000fd60000000000 */
[----:B------:R-:W-:-:S04]  /*2920*/  @!P6 FMUL R131, R131, 0.5 ;  /* 0x3f0000008383e820 */ /* 0x000fc80000400000 */
        /* <DEDUP_REMOVED lines=12> */
[----:B------:R-:W-:-:S13]  /*29f0*/  FSETP.GEU.AND P6, PT, R119, -126, PT ;  /* 0xc2fc00007700780b */ /* 0x000fda0003fce000 */
[----:B------:R-:W-:-:S04]  /*2a00*/  @!P6 FMUL R119, R119, 0.5 ;  /* 0x3f0000007777e820 */ /* 0x000fc80000400000 */
[----:B------:R-:W0:Y:S01]  /*2a10*/  MUFU.EX2 R129, R119 ;  /* 0x0000007700817308 */ /* 0x000e220000000800 */
[----:B------:R-:W-:Y:S01]  /*2a20*/  FADD R141, R126, 1 ;  /* 0x3f8000007e8d7421 */ /* 0x000fe20000000000 */
[----:B0-----:R-:W-:-:S04]  /*2a30*/  @!P6 FMUL R129, R129, R129 ;  /* 0x000000818181e220 */ /* 0x001fc80000400000 */
[----:B------:R-:W-:Y:S02]  /*2a40*/  FSETP.GT.AND P6, PT, R141, 8.50705917302346158658e+37, PT ;  /* 0x7e8000008d00780b */ /* 0x000fe40003fc4000 */
[----:B------:R-:W0:Y:S01]  /*2a50*/  MUFU.RCP R137, R137 ;  /* 0x0000008900897308 */ /* 0x000e220000001000 */
[----:B------:R-:W-:Y:S02]  /*2a60*/  P2R R134, PR, RZ, 0x10 ;  /* 0x00000010ff867803 */ /* 0x000fe40000000000 */
[----:B------:R-:W-:-:S08]  /*2a70*/  ISETP.GE.AND P4, PT, R82, c[0x0][0x178], PT ;  /* 0x00005e0052007a0c */ /* 0x000fd00003f86270 */
[----:B------:R-:W-:Y:S01]  /*2a80*/  @P6 FMUL R141, R141, 0.25 ;  /* 0x3e8000008d8d6820 */ /* 0x000fe20000400000 */
[----:B------:R-:W-:-:S05]  /*2a90*/  SEL R107, R107, RZ, !P4 ;  /* 0x000000ff6b6b7207 */ /* 0x000fca0006000000 */
[----:B------:R-:W1:Y:S01]  /*2aa0*/  MUFU.RCP R141, R141 ;  /* 0x0000008d008d7308 */ /* 0x000e620000001000 */
[----:B0-----:R-:W-:Y:S01]  /*2ab0*/  FMUL R143, R137, R144 ;  /* 0x00000090898f7220 */ /* 0x001fe20000400000 */
[----:B------:R-:W-:-:S03]  /*2ac0*/  HADD2.F32 R126, -RZ, R107.H0_H0 ;  /* 0x2000006bff7e7230 */ /* 0x000fc60000004100 */
[----:B------:R-:W-:Y:S01]  /*2ad0*/  FMUL R109, R120, R143 ;  /* 0x0000008f786d7220 */ /* 0x000fe20000400000 */
[----:B------:R-:W-:Y:S01]  /*2ae0*/  FSEL R120, R95, 1, P6 ;  /* 0x3f8000005f787808 */ /* 0x000fe20003000000 */
[----:B------:R-:W-:-:S04]  /*2af0*/  FADD R107, RZ, -R126 ;  /* 0x8000007eff6b7221 */ /* 0x000fc80000000000 */
[----:B-1----:R-:W-:Y:S01]  /*2b00*/  FMUL R144, R141, R120 ;  /* 0x000000788d907220 */ /* 0x002fe20000400000 */
[----:B------:R-:W-:-:S05]  /*2b10*/  FMUL R120, R107, 1.4426950216293334961 ;  /* 0x3fb8aa3b6b787820 */ /* 0x000fca0000400000 */
[----:B------:R-:W-:-:S13]  /*2b20*/  FSETP.GEU.AND P6, PT, R120, -126, PT ;  /* 0xc2fc00007800780b */ /* 0x000fda0003fce000 */
        /* <DEDUP_REMOVED lines=19> */
[----:B------:R-:W-:Y:S01]  /*2c60*/  FSETP.GT.AND P6, PT, R127, 8.50705917302346158658e+37, PT ;  /* 0x7e8000007f00780b */ /* 0x000fe20003fc4000 */
[----:B------:R-:W-:Y:S01]  /*2c70*/  FADD R130, R130, 1 ;  /* 0x3f80000082827421 */ /* 0x000fe20000000000 */
[----:B-1----:R-:W-:-:S04]  /*2c80*/  FMUL R121, R137, R144 ;  /* 0x0000009089797220 */ /* 0x002fc80000400000 */
[----:B------:R-:W-:Y:S01]  /*2c90*/  FMUL R120, R124, R121 ;  /* 0x000000797c787220 */ /* 0x000fe20000400000 */
[----:B------:R-:W-:-:S06]  /*2ca0*/  FSEL R124, R95, 1, P6 ;  /* 0x3f8000005f7c7808 */ /* 0x000fcc0003000000 */
[----:B------:R-:W-:Y:S01]  /*2cb0*/  @P6 FMUL R127, R127, 0.25 ;  /* 0x3e8000007f7f6820 */ /* 0x000fe20000400000 */
[----:B------:R-:W-:Y:S01]  /*2cc0*/  FSETP.GT.AND P6, PT, R130, 8.50705917302346158658e+37, PT ;  /* 0x7e8000008200780b */ /* 0x000fe20003fc4000 */
[----:B------:R-:W-:-:S03]  /*2cd0*/  FADD R129, R129, 1 ;  /* 0x3f80000081817421 */ /* 0x000fc60000000000 */
[----:B------:R-:W-:-:S09]  /*2ce0*/  FSEL R137, R95, 1, P6 ;  /* 0x3f8000005f897808 */ /* 0x000fd20003000000 */
[----:B------:R-:W-:Y:S01]  /*2cf0*/  @P6 FMUL R130, R130, 0.25 ;  /* 0x3e80000082826820 */ /* 0x000fe20000400000 */
[----:B------:R-:W-:Y:S01]  /*2d00*/  FSETP.GT.AND P6, PT, R129, 8.50705917302346158658e+37, PT ;  /* 0x7e8000008100780b */ /* 0x000fe20003fc4000 */
[----:B------:R-:W0:-:S12]  /*2d10*/  MUFU.RCP R127, R127 ;  /* 0x0000007f007f7308 */ /* 0x000e180000001000 */
[----:B------:R-:W-:-:S06]  /*2d20*/  @P6 FMUL R129, R129, 0.25 ;  /* 0x3e80000081816820 */ /* 0x000fcc0000400000 */
[----:B------:R-:W1:Y:S01]  /*2d30*/  MUFU.RCP R129, R129 ;  /* 0x0000008100817308 */ /* 0x000e620000001000 */
[----:B------:R-:W-:Y:S02]  /*2d40*/  P2R R140, PR, RZ, 0x1 ;  /* 0x00000001ff8c7803 */ /* 0x000fe40000000000 */
[C---:B------:R-:W-:Y:S02]  /*2d50*/  ISETP.GE.AND P0, PT, R96.reuse, c[0x0][0x178], PT ;  /* 0x00005e0060007a0c */ /* 0x040fe40003f06270 */
[----:B------:R-:W-:Y:S01]  /*2d60*/  FSEL R4, R95, 1, P6 ;  /* 0x3f8000005f047808 */ /* 0x000fe20003000000 */
[----:B0-----:R-:W-:Y:S01]  /*2d70*/  FMUL R121, R127, R124 ;  /* 0x0000007c7f797220 */ /* 0x001fe20000400000 */
[----:B------:R-:W-:Y:S01]  /*2d80*/  FADD R124, R125, 1 ;  /* 0x3f8000007d7c7421 */ /* 0x000fe20000000000 */
[----:B------:R-:W-:Y:S02]  /*2d90*/  PRMT R127, RZ, 0x7610, R127 ;  /* 0x00007610ff7f7816 */ /* 0x000fe4000000007f */
[----:B-1----:R-:W-:Y:S01]  /*2da0*/  FMUL R125, R129, R4 ;  /* 0x00000004817d7220 */ /* 0x002fe20000400000 */
[----:B------:R-:W-:-:S05]  /*2db0*/  IMAD.WIDE R4, R96, R5, c[0x0][0x168] ;  /* 0x00005a0060047625 */ /* 0x000fca00078e0205 */
[----:B------:R-:W3:Y:S01]  /*2dc0*/  @!P0 LDG.E.U16 R127, [R4.64] ;  /* 0x00000004047f8981 */ /* 0x000ee2000c1e1500 */
[----:B------:R-:W-:-:S05]  /*2dd0*/  FADD R131, R131, 1 ;  /* 0x3f80000083837421 */ /* 0x000fca0000000000 */
[----:B------:R-:W-:Y:S01]  /*2de0*/  FSETP.GT.AND P6, PT, R131, 8.50705917302346158658e+37, PT ;  /* 0x7e8000008300780b */ /* 0x000fe20003fc4000 */
[----:B------:R-:W0:Y:S03]  /*2df0*/  MUFU.RCP R130, R130 ;  /* 0x0000008200827308 */ /* 0x000e260000001000 */
[----:B------:R-:W-:Y:S01]  /*2e00*/  FSEL R144, R95, 1, P6 ;  /* 0x3f8000005f907808 */ /* 0x000fe20003000000 */
[----:B------:R-:W-:-:S08]  /*2e10*/  FMUL R121, R122, R121 ;  /* 0x000000797a797220 */ /* 0x000fd00000400000 */
[----:B------:R-:W-:Y:S01]  /*2e20*/  @P6 FMUL R131, R131, 0.25 ;  /* 0x3e80000083836820 */ /* 0x000fe20000400000 */
[----:B------:R-:W-:Y:S01]  /*2e30*/  FSETP.GT.AND P6, PT, R124, 8.50705917302346158658e+37, PT ;  /* 0x7e8000007c00780b */ /* 0x000fe20003fc4000 */
[----:B0-----:R-:W-:-:S04]  /*2e40*/  FMUL R122, R130, R137 ;  /* 0x00000089827a7220 */ /* 0x001fc80000400000 */
[----:B------:R-:W-:Y:S01]  /*2e50*/  FMUL R122, R123, R122 ;  /* 0x0000007a7b7a7220 */ /* 0x000fe20000400000 */
[----:B------:R-:W-:-:S07]  /*2e60*/  FSEL R123, R95, 1, P6 ;  /* 0x3f8000005f7b7808 */ /* 0x000fce0003000000 */
[----:B------:R-:W-:Y:S01]  /*2e70*/  @P6 FMUL R124, R124, 0.25 ;  /* 0x3e8000007c7c6820 */ /* 0x000fe20000400000 */
[----:B------:R-:W-:Y:S02]  /*2e80*/  ISETP.GE.AND P6, PT, R8, c[0x0][0x178], PT ;  /* 0x00005e0008007a0c */ /* 0x000fe40003fc6270 */
[----:B------:R-:W-:Y:S02]  /*2e90*/  P2R R142, PR, RZ, 0x2 ;  /* 0x00000002ff8e7803 */ /* 0x000fe40000000000 */
[----:B------:R-:W-:Y:S01]  /*2ea0*/  ISETP.GE.AND P1, PT, R17, c[0x0][0x178], PT ;  /* 0x00005e0011007a0c */ /* 0x000fe20003f26270 */
[----:B------:R-:W-:Y:S01]  /*2eb0*/  FMUL R125, R128, R125 ;  /* 0x0000007d807d7220 */ /* 0x000fe20000400000 */
[----:B------:R-:W-:-:S11]  /*2ec0*/  PRMT R128, RZ, 0x7610, R128 ;  /* 0x00007610ff807816 */ /* 0x000fd60000000080 */
[----:B------:R-:W4:Y:S01]  /*2ed0*/  @!P1 LDG.E.U16 R128, [R4.64+0x4] ;  /* 0x0000040404809981 */ /* 0x000f22000c1e1500 */
[----:B---3--:R-:W-:Y:S02]  /*2ee0*/  SEL R130, R127, RZ, !P0 ;  /* 0x000000ff7f827207 */ /* 0x008fe40004000000 */
[----:B------:R-:W-:Y:S02]  /*2ef0*/  PRMT R127, RZ, 0x7610, R127 ;  /* 0x00007610ff7f7816 */ /* 0x000fe4000000007f */
[----:B------:R-:W-:Y:S01]  /*2f00*/  ISETP.GE.AND P0, PT, R13, c[0x0][0x178], PT ;  /* 0x00005e000d007a0c */ /* 0x000fe20003f06270 */
[----:B------:R-:W-:-:S03]  /*2f10*/  HADD2.F32 R129, -RZ, R130.H0_H0 ;  /* 0x20000082ff817230 */ /* 0x000fc60000004100 */
[----:B------:R-:W3:Y:S02]  /*2f20*/  @!P6 LDG.E.U16 R127, [R4.64+0x2] ;  /* 0x00000204047fe981 */ /* 0x000ee4000c1e1500 */
[----:B------:R-:W-:Y:S01]  /*2f30*/  FMUL R2, R129, R2 ;  /* 0x0000000281027220 */ /* 0x000fe20000400000 */
[----:B------:R-:W-:-:S06]  /*2f40*/  PRMT R129, RZ, 0x7610, R129 ;  /* 0x00007610ff817816 */ /* 0x000fcc0000000081 */
[----:B------:R-:W5:Y:S01]  /*2f50*/  @!P0 LDG.E.U16 R129, [R4.64+0x6] ;  /* 0x0000060404818981 */ /* 0x000f62000c1e1500 */
[----:B------:R-:W0:Y:S02]  /*2f60*/  MUFU.RCP R131, R131 ;  /* 0x0000008300837308 */ /* 0x000e240000001000 */
[----:B0-----:R-:W-:Y:S01]  /*2f70*/  FMUL R137, R131, R144 ;  /* 0x0000009083897220 */ /* 0x001fe20000400000 */
[----:B----4-:R-:W-:Y:S02]  /*2f80*/  SEL R130, R128, RZ, !P1 ;  /* 0x000000ff80827207 */ /* 0x010fe40004800000 */
[----:B------:R-:W-:Y:S02]  /*2f90*/  ISETP.GE.AND P1, PT, R23, c[0x0][0x178], PT ;  /* 0x00005e0017007a0c */ /* 0x000fe40003f26270 */
[----:B---3--:R-:W-:Y:S02]  /*2fa0*/  SEL R127, R127, RZ, !P6 ;  /* 0x000000ff7f7f7207 */ /* 0x008fe40007000000 */
[----:B------:R-:W-:-:S03]  /*2fb0*/  ISETP.GE.AND P6, PT, R18, c[0x0][0x178], PT ;  /* 0x00005e0012007a0c */ /* 0x000fc60003fc6270 */
[----:B------:R-:W-:Y:S01]  /*2fc0*/  HADD2.F32 R128, -RZ, R127.H0_H0 ;  /* 0x2000007fff807230 */ /* 0x000fe20000004100 */
[----:B-----5:R-:W-:-:S04]  /*2fd0*/  SEL R131, R129, RZ, !P0 ;  /* 0x000000ff81837207 */ /* 0x020fc80004000000 */
[----:B------:R-:W-:Y:S01]  /*2fe0*/  FMUL R127, R128, R97 ;  /* 0x00000061807f7220 */ /* 0x000fe20000400000 */
[----:B------:R-:W-:Y:S02]  /*2ff0*/  PRMT R97, RZ, 0x7610, R97 ;  /* 0x00007610ff617816 */ /* 0x000fe40000000061 */
[----:B------:R-:W-:Y:S01]  /*3000*/  PRMT R129, RZ, 0x7610, R129 ;  /* 0x00007610ff817816 */ /* 0x000fe20000000081 */
[----:B------:R-:W-:Y:S01]  /*3010*/  HADD2.F32 R131, -RZ, R131.H0_H0 ;  /* 0x20000083ff837230 */ /* 0x000fe20000004100 */
[----:B------:R-:W-:Y:S02]  /*3020*/  ISETP.GE.AND P0, PT, R28, c[0x0][0x178], PT ;  /* 0x00005e001c007a0c */ /* 0x000fe40003f06270 */
[----:B------:R-:W3:Y:S04]  /*3030*/  @!P6 LDG.E.U16 R97, [R4.64+0x8] ;  /* 0x000008040461e981 */ /* 0x000ee8000c1e1500 */
[----:B------:R-:W4:Y:S01]  /*3040*/  @!P1 LDG.E.U16 R129, [R4.64+0xa] ;  /* 0x00000a0404819981 */ /* 0x000f22000c1e1500 */
[----:B------:R-:W-:Y:S01]  /*3050*/  FMUL R128, R131, R98 ;  /* 0x0000006283807220 */ /* 0x000fe20000400000 */
[----:B------:R-:W-:-:S06]  /*3060*/  PRMT R98, RZ, 0x7610, R98 ;  /* 0x00007610ff627816 */ /* 0x000fcc0000000062 */
[----:B------:R-:W5:Y:S01]  /*3070*/  @!P0 LDG.E.U16 R98, [R4.64+0xc] ;  /* 0x00000c0404628981 */ /* 0x000f62000c1e1500 */
[----:B------:R-:W-:-:S05]  /*3080*/  HADD2.F32 R130, -RZ, R130.H0_H0 ;  /* 0x20000082ff827230 */ /* 0x000fca0000004100 */
[----:B------:R-:W-:Y:S01]  /*3090*/  FMUL R3, R130, R3 ;  /* 0x0000000382037220 */ /* 0x000fe20000400000 */
[----:B---3--:R-:W-:Y:S02]  /*30a0*/  SEL R97, R97, RZ, !P6 ;  /* 0x000000ff61617207 */ /* 0x008fe40007000000 */
[----:B----4-:R-:W-:-:S03]  /*30b0*/  SEL R129, R129, RZ, !P1 ;  /* 0x000000ff81817207 */ /* 0x010fc60004800000 */
[----:B------:R-:W-:Y:S01]  /*30c0*/  HADD2.F32 R130, -RZ, R97.H0_H0 ;  /* 0x20000061ff827230 */ /* 0x000fe20000004100 */
[----:B------:R-:W-:Y:S02]  /*30d0*/  ISETP.GE.AND P6, PT, R132, c[0x0][0x178], PT ;  /* 0x00005e0084007a0c */ /* 0x000fe40003fc6270 */
[----:B------:R-:W-:Y:S01]  /*30e0*/  ISETP.GE.AND P1, PT, R41, c[0x0][0x178], PT ;  /* 0x00005e0029007a0c */ /* 0x000fe20003f26270 */
[----:B------:R-:W-:Y:S01]  /*30f0*/  HADD2.F32 R97, -RZ, R129.H0_H0 ;  /* 0x20000081ff617230 */ /* 0x000fe20000004100 */
[----:B------:R-:W-:-:S04]  /*3100*/  FMUL R129, R130, R99 ;  /* 0x0000006382817220 */ /* 0x000fc80000400000 */
[----:B------:R-:W-:Y:S01]  /*3110*/  FMUL R130, R97, R100 ;  /* 0x0000006461827220 */ /* 0x000fe20000400000 */
[----:B-----5:R-:W-:Y:S02]  /*3120*/  SEL R100, R98, RZ, !P0 ;  /* 0x000000ff62647207 */ /* 0x020fe40004000000 */
[----:B------:R-:W-:Y:S02]  /*3130*/  PRMT R97, RZ, 0x7610, R97 ;  /* 0x00007610ff617816 */ /* 0x000fe40000000061 */
[----:B------:R-:W-:Y:S02]  /*3140*/  PRMT R98, RZ, 0x7610, R98 ;  /* 0x00007610ff627816 */ /* 0x000fe40000000062 */
[----:B------:R-:W-:Y:S02]  /*3150*/  ISETP.GE.AND P0, PT, R46, c[0x0][0x178], PT ;  /* 0x00005e002e007a0c */ /* 0x000fe40003f06270 */
[----:B------:R-:W3:Y:S01]  /*3160*/  @!P6 LDG.E.U16 R97, [R4.64+0xe] ;  /* 0x00000e040461e981 */ /* 0x000ee2000c1e1500 */
[----:B------:R-:W-:-:S03]  /*3170*/  PRMT R99, RZ, 0x7610, R99 ;  /* 0x00007610ff637816 */ /* 0x000fc60000000063 */
[----:B------:R-:W4:Y:S07]  /*3180*/  @!P1 LDG.E.U16 R98, [R4.64+0x400] ;  /* 0x0004000404629981 */ /* 0x000f2e000c1e1500 */
[----:B------:R-:W5:Y:S01]  /*3190*/  @!P0 LDG.E.U16 R99, [R4.64+0x402] ;  /* 0x0004020404638981 */ /* 0x000f62000c1e1500 */
[----:B---3--:R-:W-:Y:S02]  /*31a0*/  SEL R97, R97, RZ, !P6 ;  /* 0x000000ff61617207 */ /* 0x008fe40007000000 */
[----:B----4-:R-:W-:-:S03]  /*31b0*/  SEL R98, R98, RZ, !P1 ;  /* 0x000000ff62627207 */ /* 0x010fc60004800000 */
[----:B------:R-:W-:Y:S01]  /*31c0*/  HADD2.F32 R97, -RZ, R97.H0_H0 ;  /* 0x20000061ff617230 */ /* 0x000fe20000004100 */
[----:B------:R-:W-:Y:S02]  /*31d0*/  ISETP.GE.AND P6, PT, R52, c[0x0][0x178], PT ;  /* 0x00005e0034007a0c */ /* 0x000fe40003fc6270 */
[----:B------:R-:W-:Y:S01]  /*31e0*/  ISETP.GE.AND P1, PT, R56, c[0x0][0x178], PT ;  /* 0x00005e0038007a0c */ /* 0x000fe20003f26270 */
[----:B------:R-:W-:Y:S01]  /*31f0*/  HADD2.F32 R98, -RZ, R98.H0_H0 ;  /* 0x20000062ff627230 */ /* 0x000fe20000004100 */
[----:B-----5:R-:W-:Y:S01]  /*3200*/  SEL R99, R99, RZ, !P0 ;  /* 0x000000ff63637207 */ /* 0x020fe20004000000 */
[----:B------:R-:W-:Y:S01]  /*3210*/  FMUL R102, R97, R102 ;  /* 0x0000006661667220 */ /* 0x000fe20000400000 */
[----:B------:R-:W-:Y:S02]  /*3220*/  PRMT R97, RZ, 0x7610, R97 ;  /* 0x00007610ff617816 */ /* 0x000fe40000000061 */
[----:B------:R-:W-:Y:S01]  /*3230*/  FMUL R103, R98, R103 ;  /* 0x0000006762677220 */ /* 0x000fe20000400000 */
[----:B------:R-:W-:Y:S01]  /*3240*/  PRMT R98, RZ, 0x7610, R98 ;  /* 0x00007610ff627816 */ /* 0x000fe20000000062 */
[----:B------:R-:W-:Y:S01]  /*3250*/  HADD2.F32 R99, -RZ, R99.H0_H0 ;  /* 0x20000063ff637230 */ /* 0x000fe20000004100 */
[----:B------:R-:W-:-:S02]  /*3260*/  ISETP.GE.AND P0, PT, R61, c[0x0][0x178], PT ;  /* 0x00005e003d007a0c */ /* 0x000fc40003f06270 */
[----:B------:R-:W3:Y:S02]  /*3270*/  @!P6 LDG.E.U16 R97, [R4.64+0x404] ;  /* 0x000404040461e981 */ /* 0x000ee4000c1e1500 */
[----:B------:R-:W-:Y:S01]  /*3280*/  FMUL R104, R99, R104 ;  /* 0x0000006863687220 */ /* 0x000fe20000400000 */
[----:B------:R-:W-:Y:S01]  /*3290*/  PRMT R99, RZ, 0x7610, R99 ;  /* 0x00007610ff637816 */ /* 0x000fe20000000063 */
[----:B------:R-:W4:Y:S07]  /*32a0*/  @!P1 LDG.E.U16 R98, [R4.64+0x406] ;  /* 0x0004060404629981 */ /* 0x000f2e000c1e1500 */
        /* <DEDUP_REMOVED lines=11> */
[----:B------:R-:W-:Y:S02]  /*3360*/  ISETP.GE.AND P0, PT, R76, c[0x0][0x178], PT ;  /* 0x00005e004c007a0c */ /* 0x000fe40003f06270 */
[----:B------:R-:W-:Y:S01]  /*3370*/  FMUL R106, R97, R106 ;  /* 0x0000006a616a7220 */ /* 0x000fe20000400000 */
[----:B------:R-:W-:Y:S01]  /*3380*/  PRMT R97, RZ, 0x7610, R97 ;  /* 0x00007610ff617816 */ /* 0x000fe20000000061 */
[----:B------:R-:W-:Y:S01]  /*3390*/  HADD2.F32 R99, -RZ, R99.H0_H0 ;  /* 0x20000063ff637230 */ /* 0x000fe20000004100 */
[----:B------:R-:W-:-:S04]  /*33a0*/  PRMT R98, RZ, 0x7610, R98 ;  /* 0x00007610ff627816 */ /* 0x000fc80000000062 */
[----:B------:R-:W3:Y:S01]  /*33b0*/  @!P6 LDG.E.U16 R97, [R4.64+0x40a] ;  /* 0x00040a040461e981 */ /* 0x000ee2000c1e1500 */
[----:B------:R-:W-:Y:S01]  /*33c0*/  FMUL R108, R99, R108 ;  /* 0x0000006c636c7220 */ /* 0x000fe20000400000 */
[----:B------:R-:W-:Y:S02]  /*33d0*/  PRMT R99, RZ, 0x7610, R99 ;  /* 0x00007610ff637816 */ /* 0x000fe40000000063 */
[----:B------:R-:W4:Y:S04]  /*33e0*/  @!P1 LDG.E.U16 R98, [R4.64+0x40c] ;  /* 0x00040c0404629981 */ /* 0x000f28000c1e1500 */
[----:B------:R-:W5:Y:S01]  /*33f0*/  @!P0 LDG.E.U16 R99, [R4.64+0x40e] ;  /* 0x00040e0404638981 */ /* 0x000f62000c1e1500 */
[----:B------:R-:W-:Y:S01]  /*3400*/  FMUL R126, R126, R137 ;  /* 0x000000897e7e7220 */ /* 0x000fe20000400000 */
[----:B---3--:R-:W-:-:S02]  /*3410*/  SEL R97, R97, RZ, !P6 ;  /* 0x000000ff61617207 */ /* 0x008fc40007000000 */
[----:B----4-:R-:W-:-:S03]  /*3420*/  SEL R98, R98, RZ, !P1 ;  /* 0x000000ff62627207 */ /* 0x010fc60004800000 */
[----:B------:R-:W-:Y:S01]  /*3430*/  HADD2.F32 R137, -RZ, R97.H0_H0 ;  /* 0x20000061ff897230 */ /* 0x000fe20000004100 */
[----:B------:R-:W-:Y:S02]  /*3440*/  ISETP.GE.AND P6, PT, R84, c[0x0][0x178], PT ;  /* 0x00005e0054007a0c */ /* 0x000fe40003fc6270 */
[----:B-----5:R-:W-:Y:S01]  /*3450*/  SEL R99, R99, RZ, !P0 ;  /* 0x000000ff63637207 */ /* 0x020fe20004000000 */
[----:B------:R-:W-:Y:S01]  /*3460*/  HADD2.F32 R97, -RZ, R98.H0_H0 ;  /* 0x20000062ff617230 */ /* 0x000fe20000004100 */
[----:B------:R-:W-:Y:S02]  /*3470*/  ISETP.GE.AND P1, PT, R94, c[0x0][0x178], PT ;  /* 0x00005e005e007a0c */ /* 0x000fe40003f26270 */
[----:B------:R-:W-:Y:S02]  /*3480*/  ISETP.GE.AND P0, PT, R93, c[0x0][0x178], PT ;  /* 0x00005e005d007a0c */ /* 0x000fe40003f06270 */
[----:B------:R-:W-:Y:S01]  /*3490*/  FMUL R112, R97, R112 ;  /* 0x0000007061707220 */ /* 0x000fe20000400000 */
[----:B------:R-:W-:Y:S01]  /*34a0*/  PRMT R97, RZ, 0x7610, R97 ;  /* 0x00007610ff617816 */ /* 0x000fe20000000061 */
[----:B------:R-:W-:Y:S01]  /*34b0*/  HADD2.F32 R141, -RZ, R99.H0_H0 ;  /* 0x20000063ff8d7230 */ /* 0x000fe20000004100 */
[----:B------:R-:W-:-:S02]  /*34c0*/  PRMT R98, RZ, 0x7610, R98 ;  /* 0x00007610ff627816 */ /* 0x000fc40000000062 */
[----:B------:R-:W-:Y:S02]  /*34d0*/  PRMT R99, RZ, 0x7610, R99 ;  /* 0x00007610ff637816 */ /* 0x000fe40000000063 */
[----:B------:R-:W3:Y:S04]  /*34e0*/  @!P6 LDG.E.U16 R97, [R4.64+0x800] ;  /* 0x000800040461e981 */ /* 0x000ee8000c1e1500 */
[----:B------:R-:W4:Y:S04]  /*34f0*/  @!P1 LDG.E.U16 R98, [R4.64+0x802] ;  /* 0x0008020404629981 */ /* 0x000f28000c1e1500 */
[----:B------:R-:W5:Y:S01]  /*3500*/  @!P0 LDG.E.U16 R99, [R4.64+0x804] ;  /* 0x0008040404638981 */ /* 0x000f62000c1e1500 */
[----:B---3--:R-:W-:-:S02]  /*3510*/  SEL R97, R97, RZ, !P6 ;  /* 0x000000ff61617207 */ /* 0x008fc40007000000 */
[----:B----4-:R-:W-:-:S03]  /*3520*/  SEL R98, R98, RZ, !P1 ;  /* 0x000000ff62627207 */ /* 0x010fc60004800000 */
[----:B------:R-:W-:Y:S01]  /*3530*/  HADD2.F32 R97, -RZ, R97.H0_H0 ;  /* 0x20000061ff617230 */ /* 0x000fe20000004100 */
[----:B------:R-:W-:Y:S02]  /*3540*/  ISETP.GE.AND P1, PT, R92, c[0x0][0x178], PT ;  /* 0x00005e005c007a0c */ /* 0x000fe40003f26270 */
[----:B-----5:R-:W-:Y:S02]  /*3550*/  SEL R99, R99, RZ, !P0 ;  /* 0x000000ff63637207 */ /* 0x020fe40004000000 */
[----:B------:R-:W-:Y:S01]  /*3560*/  ISETP.GE.AND P6, PT, R90, c[0x0][0x178], PT ;  /* 0x00005e005a007a0c */ /* 0x000fe20003fc6270 */
[----:B------:R-:W-:Y:S01]  /*3570*/  HADD2.F32 R98, -RZ, R98.H0_H0 ;  /* 0x20000062ff627230 */ /* 0x000fe20000004100 */
[----:B------:R-:W-:Y:S01]  /*3580*/  ISETP.GE.AND P0, PT, R91, c[0x0][0x178], PT ;  /* 0x00005e005b007a0c */ /* 0x000fe20003f06270 */
[----:B------:R-:W-:Y:S01]  /*3590*/  HADD2.F32 R99, -RZ, R99.H0_H0 ;  /* 0x20000063ff637230 */ /* 0x000fe20000004100 */
[----:B------:R-:W-:Y:S01]  /*35a0*/  FMUL R116, R97, R116 ;  /* 0x0000007461747220 */ /* 0x000fe20000400000 */
[----:B------:R-:W-:Y:S01]  /*35b0*/  PRMT R97, RZ, 0x7610, R97 ;  /* 0x00007610ff617816 */ /* 0x000fe20000000061 */
[----:B------:R-:W-:-:S02]  /*35c0*/  FMUL R117, R98, R117 ;  /* 0x0000007562757220 */ /* 0x000fc40000400000 */
[----:B------:R-:W-:Y:S01]  /*35d0*/  FMUL R118, R99, R118 ;  /* 0x0000007663767220 */ /* 0x000fe20000400000 */
[----:B------:R-:W-:Y:S02]  /*35e0*/  PRMT R99, RZ, 0x7610, R99 ;  /* 0x00007610ff637816 */ /* 0x000fe40000000063 */
[----:B------:R-:W-:Y:S01]  /*35f0*/  PRMT R98, RZ, 0x7610, R98 ;  /* 0x00007610ff627816 */ /* 0x000fe20000000062 */
[----:B------:R-:W3:Y:S04]  /*3600*/  @!P1 LDG.E.U16 R97, [R4.64+0x806] ;  /* 0x0008060404619981 */ /* 0x000ee8000c1e1500 */
[----:B------:R-:W4:Y:S04]  /*3610*/  @!P6 LDG.E.U16 R99, [R4.64+0x80a] ;  /* 0x00080a040463e981 */ /* 0x000f28000c1e1500 */
[----:B------:R-:W5:Y:S01]  /*3620*/  @!P0 LDG.E.U16 R98, [R4.64+0x808] ;  /* 0x0008080404628981 */ /* 0x000f62000c1e1500 */
[----:B------:R-:W-:Y:S01]  /*3630*/  FMUL R137, R137, R110 ;  /* 0x0000006e89897220 */ /* 0x000fe20000400000 */
[----:B---3--:R-:W-:-:S02]  /*3640*/  SEL R97, R97, RZ, !P1 ;  /* 0x000000ff61617207 */ /* 0x008fc40004800000 */
[----:B----4-:R-:W-:Y:S02]  /*3650*/  SEL R99, R99, RZ, !P6 ;  /* 0x000000ff63637207 */ /* 0x010fe40007000000 */
[----:B------:R-:W-:Y:S02]  /*3660*/  ISETP.GE.AND P6, PT, R88, c[0x0][0x178], PT ;  /* 0x00005e0058007a0c */ /* 0x000fe40003fc6270 */
[----:B-----5:R-:W-:Y:S01]  /*3670*/  SEL R100, R98, RZ, !P0 ;  /* 0x000000ff62647207 */ /* 0x020fe20004000000 */
[----:B------:R-:W-:Y:S01]  /*3680*/  HADD2.F32 R98, -RZ, R97.H0_H0 ;  /* 0x20000061ff627230 */ /* 0x000fe20000004100 */
[----:B------:R-:W-:Y:S02]  /*3690*/  ISETP.NE.AND P0, PT, R140, RZ, PT ;  /* 0x000000ff8c00720c */ /* 0x000fe40003f05270 */
[----:B------:R-:W-:Y:S02]  /*36a0*/  ISETP.NE.AND P1, PT, R142, RZ, PT ;  /* 0x000000ff8e00720c */ /* 0x000fe40003f25270 */
[----:B------:R-:W-:Y:S01]  /*36b0*/  FMUL R115, R98, R115 ;  /* 0x0000007362737220 */ /* 0x000fe20000400000 */
[----:B------:R-:W-:-:S02]  /*36c0*/  PRMT R98, RZ, 0x7610, R98 ;  /* 0x00007610ff627816 */ /* 0x000fc40000000062 */
[----:B------:R-:W-:Y:S01]  /*36d0*/  PRMT R97, RZ, 0x7610, R97 ;  /* 0x00007610ff617816 */ /* 0x000fe20000000061 */
[----:B------:R-:W-:Y:S01]  /*36e0*/  HADD2.F32 R110, -RZ, R99.H0_H0 ;  /* 0x20000063ff6e7230 */ /* 0x000fe20000004100 */
[----:B------:R-:W-:Y:S02]  /*36f0*/  PRMT R99, RZ, 0x7610, R99 ;  /* 0x00007610ff637816 */ /* 0x000fe40000000063 */
[----:B------:R-:W3:Y:S04]  /*3700*/  @!P6 LDG.E.U16 R98, [R4.64+0x80e] ;  /* 0x00080e040462e981 */ /* 0x000ee8000c1e1500 */
[----:B------:R-:W4:Y:S04]  /*3710*/  @!P0 LDG.E.U16 R97, [R4.64+0x80c] ;  /* 0x00080c0404618981 */ /* 0x000f28000c1e1500 */
[----:B------:R-:W5:Y:S01]  /*3720*/  @!P1 LDG.E.U16 R99, [R4.64+0xc00] ;  /* 0x000c000404639981 */ /* 0x000f62000c1e1500 */
[----:B------:R-:W-:Y:S01]  /*3730*/  FMUL R141, R141, R114 ;  /* 0x000000728d8d7220 */ /* 0x000fe20000400000 */
[----:B------:R-:W0:Y:S01]  /*3740*/  MUFU.RCP R124, R124 ;  /* 0x0000007c007c7308 */ /* 0x000e220000001000 */
[----:B------:R-:W-:Y:S01]  /*3750*/  PRMT R101, RZ, 0x7610, R101 ;  /* 0x00007610ff657816 */ /* 0x000fe20000000065 */
[----:B------:R-:W-:-:S05]  /*3760*/  HADD2.F32 R100, -RZ, R100.H0_H0 ;  /* 0x20000064ff647230 */ /* 0x000fca0000004100 */
[----:B------:R-:W2:Y:S01]  /*3770*/  @!P5 LDG.E.U16 R101, [R4.64+0xc0a] ;  /* 0x000c0a040465d981 */ /* 0x000ea2000c1e1500 */
[----:B------:R-:W-:Y:S01]  /*3780*/  FMUL R113, R100, R113 ;  /* 0x0000007164717220 */ /* 0x000fe20000400000 */
[----:B0-----:R-:W-:-:S04]  /*3790*/  FMUL R100, R124, R123 ;  /* 0x0000007b7c647220 */ /* 0x001fc80000400000 */
[----:B------:R-:W-:Y:S01]  /*37a0*/  FMUL R124, R119, R100 ;  /* 0x00000064777c7220 */ /* 0x000fe20000400000 */
[----:B------:R-:W-:-:S06]  /*37b0*/  PRMT R100, RZ, 0x7610, R100 ;  /* 0x00007610ff647816 */ /* 0x000fcc0000000064 */
[----:B------:R-:W2:Y:S01]  /*37c0*/  @!P4 LDG.E.U16 R100, [R4.64+0xc08] ;  /* 0x000c08040464c981 */ /* 0x000ea2000c1e1500 */
[----:B---3--:R-:W-:Y:S02]  /*37d0*/  SEL R114, R98, RZ, !P6 ;  /* 0x000000ff62727207 */ /* 0x008fe40007000000 */
[----:B------:R-:W-:Y:S02]  /*37e0*/  ISETP.GE.AND P6, PT, R86, c[0x0][0x178], PT ;  /* 0x00005e0056007a0c */ /* 0x000fe40003fc6270 */
[----:B----4-:R-:W-:-:S05]  /*37f0*/  SEL R97, R97, RZ, !P0 ;  /* 0x000000ff61617207 */ /* 0x010fca0004000000 */
[----:B------:R-:W-:Y:S01]  /*3800*/  HADD2.F32 R98, -RZ, R97.H0_H0 ;  /* 0x20000061ff627230 */ /* 0x000fe20000004100 */
[----:B-----5:R-:W-:Y:S02]  /*3810*/  SEL R99, R99, RZ, !P1 ;  /* 0x000000ff63637207 */ /* 0x020fe40004800000 */
[----:B------:R-:W-:Y:S02]  /*3820*/  PRMT R97, RZ, 0x7610, R97 ;  /* 0x00007610ff617816 */ /* 0x000fe40000000061 */
[----:B------:R-:W-:Y:S01]  /*3830*/  FMUL R109, R98, R109 ;  /* 0x0000006d626d7220 */ /* 0x000fe20000400000 */
[----:B------:R-:W-:Y:S01]  /*3840*/  PRMT R98, RZ, 0x7610, R98 ;  /* 0x00007610ff627816 */ /* 0x000fe20000000062 */
[----:B------:R-:W-:Y:S02]  /*3850*/  HADD2.F32 R99, -RZ, R99.H0_H0 ;  /* 0x20000063ff637230 */ /* 0x000fe40000004100 */
[----:B------:R-:W3:Y:S03]  /*3860*/  @!P6 LDG.E.U16 R97, [R4.64+0xc02] ;  /* 0x000c02040461e981 */ /* 0x000ee6000c1e1500 */
[----:B------:R-:W-:Y:S01]  /*3870*/  FMUL R150, R99, R120 ;  /* 0x0000007863967220 */ /* 0x000fe20000400000 */
[----:B------:R-:W4:Y:S01]  /*3880*/  @!P2 LDG.E.U16 R98, [R4.64+0xc04] ;  /* 0x000c04040462a981 */ /* 0x000f22000c1e1500 */
[----:B------:R-:W-:-:S06]  /*3890*/  PRMT R99, RZ, 0x7610, R99 ;  /* 0x00007610ff637816 */ /* 0x000fcc0000000063 */
[----:B------:R-:W5:Y:S01]  /*38a0*/  @!P3 LDG.E.U16 R99, [R4.64+0xc06] ;  /* 0x000c06040463b981 */ /* 0x000f62000c1e1500 */
[----:B------:R-:W-:-:S05]  /*38b0*/  HADD2.F32 R114, -RZ, R114.H0_H0 ;  /* 0x20000072ff727230 */ /* 0x000fca0000004100 */
[----:B------:R-:W-:Y:S01]  /*38c0*/  FMUL R114, R114, R107 ;  /* 0x0000006b72727220 */ /* 0x000fe20000400000 */
[----:B------:R-:W-:Y:S02]  /*38d0*/  F2FP.PACK_AB R145, R141, R112 ;  /* 0x000000708d91723e */ /* 0x000fe400000000ff */
[----:B------:R-:W-:Y:S02]  /*38e0*/  PRMT R141, RZ, 0x7610, R141 ;  /* 0x00007610ff8d7816 */ /* 0x000fe4000000008d */
[----:B------:R-:W-:Y:S02]  /*38f0*/  F2FP.PACK_AB R144, R137, R108 ;  /* 0x0000006c8990723e */ /* 0x000fe400000000ff */
[----:B------:R-:W-:Y:S02]  /*3900*/  PRMT R137, RZ, 0x7610, R137 ;  /* 0x00007610ff897816 */ /* 0x000fe40000000089 */
[----:B------:R-:W-:Y:S02]  /*3910*/  ISETP.NE.AND P1, PT, R138, RZ, PT ;  /* 0x000000ff8a00720c */ /* 0x000fe40003f25270 */
[----:B------:R-:W-:-:S02]  /*3920*/  PRMT R138, RZ, 0x7610, R138 ;  /* 0x00007610ff8a7816 */ /* 0x000fc4000000008a */
[----:B------:R-:W-:Y:S02]  /*3930*/  F2FP.PACK_AB R119, R104, R103 ;  /* 0x000000676877723e */ /* 0x000fe400000000ff */
[----:B------:R-:W-:Y:S02]  /*3940*/  PRMT R103, RZ, 0x7610, R103 ;  /* 0x00007610ff677816 */ /* 0x000fe40000000067 */
[----:B------:R-:W-:Y:S02]  /*3950*/  PRMT R104, RZ, 0x7610, R104 ;  /* 0x00007610ff687816 */ /* 0x000fe40000000068 */
[----:B------:R-:W-:Y:S02]  /*3960*/  ISETP.NE.AND P0, PT, R139, RZ, PT ;  /* 0x000000ff8b00720c */ /* 0x000fe40003f05270 */
[----:B------:R-:W-:Y:S02]  /*3970*/  PRMT R139, RZ, 0x7610, R139 ;  /* 0x00007610ff8b7816 */ /* 0x000fe4000000008b */
[----:B------:R-:W-:-:S02]  /*3980*/  PRMT R108, RZ, 0x7610, R108 ;  /* 0x00007610ff6c7816 */ /* 0x000fc4000000006c */
[----:B------:R-:W-:Y:S02]  /*3990*/  F2FP.PACK_AB R143, R106, R105 ;  /* 0x000000696a8f723e */ /* 0x000fe400000000ff */
[----:B------:R-:W-:Y:S01]  /*39a0*/  PRMT R106, RZ, 0x7610, R106 ;  /* 0x00007610ff6a7816 */ /* 0x000fe2000000006a */
[----:B------:R-:W-:Y:S01]  /*39b0*/  FMUL R110, R110, R111 ;  /* 0x0000006f6e6e7220 */ /* 0x000fe20000400000 */
[----:B------:R-:W-:Y:S02]  /*39c0*/  PRMT R140, RZ, 0x7610, R140 ;  /* 0x00007610ff8c7816 */ /* 0x000fe4000000008c */
[----:B------:R-:W-:Y:S02]  /*39d0*/  PRMT R105, RZ, 0x7610, R105 ;  /* 0x00007610ff697816 */ /* 0x000fe40000000069 */
[----:B------:R-:W-:Y:S02]  /*39e0*/  F2FP.PACK_AB R148, R110, R113 ;  /* 0x000000716e94723e */ /* 0x000fe400000000ff */
[----:B------:R-:W-:-:S02]  /*39f0*/  PRMT R113, RZ, 0x7610, R113 ;  /* 0x00007610ff717816 */ /* 0x000fc40000000071 */
[----:B------:R-:W-:Y:S02]  /*3a00*/  F2FP.PACK_AB R102, R102, R131 ;  /* 0x000000836666723e */ /* 0x000fe400000000ff */
[----:B------:R-:W-:Y:S02]  /*3a10*/  PRMT R131, RZ, 0x7610, R131 ;  /* 0x00007610ff837816 */ /* 0x000fe40000000083 */
[----:B------:R-:W-:Y:S02]  /*3a20*/  PRMT R112, RZ, 0x7610, R112 ;  /* 0x00007610ff707816 */ /* 0x000fe40000000070 */
[----:B------:R-:W-:Y:S02]  /*3a30*/  PRMT R111, RZ, 0x7610, R111 ;  /* 0x00007610ff6f7816 */ /* 0x000fe4000000006f */
[----:B------:R-:W-:Y:S02]  /*3a40*/  F2FP.PACK_AB R149, R114, R109 ;  /* 0x0000006d7295723e */ /* 0x000fe400000000ff */
[----:B------:R-:W-:-:S02]  /*3a50*/  PRMT R114, RZ, 0x7610, R114 ;  /* 0x00007610ff727816 */ /* 0x000fc40000000072 */
[----:B------:R-:W-:Y:S02]  /*3a60*/  PRMT R110, RZ, 0x7610, R110 ;  /* 0x00007610ff6e7816 */ /* 0x000fe4000000006e */
[----:B------:R-:W-:Y:S02]  /*3a70*/  PRMT R109, RZ, 0x7610, R109 ;  /* 0x00007610ff6d7816 */ /* 0x000fe4000000006d */
[----:B------:R-:W-:Y:S02]  /*3a80*/  F2FP.PACK_AB R147, R115, R118 ;  /* 0x000000767393723e */ /* 0x000fe400000000ff */
[----:B------:R-:W-:Y:S02]  /*3a90*/  PRMT R115, RZ, 0x7610, R115 ;  /* 0x00007610ff737816 */ /* 0x000fe40000000073 */
[----:B------:R-:W-:Y:S02]  /*3aa0*/  PRMT R118, RZ, 0x7610, R118 ;  /* 0x00007610ff767816 */ /* 0x000fe40000000076 */
[----:B------:R-:W-:-:S02]  /*3ab0*/  F2FP.PACK_AB R146, R117, R116 ;  /* 0x000000747592723e */ /* 0x000fc400000000ff */
[----:B------:R-:W-:Y:S02]  /*3ac0*/  PRMT R116, RZ, 0x7610, R116 ;  /* 0x00007610ff747816 */ /* 0x000fe40000000074 */
[----:B------:R-:W-:Y:S02]  /*3ad0*/  PRMT R142, RZ, 0x7610, R142 ;  /* 0x00007610ff8e7816 */ /* 0x000fe4000000008e */
[----:B------:R-:W-:Y:S02]  /*3ae0*/  PRMT R117, RZ, 0x7610, R117 ;  /* 0x00007610ff757816 */ /* 0x000fe40000000075 */
[----:B------:R-:W-:-:S06]  /*3af0*/  PRMT R123, RZ, 0x7610, R123 ;  /* 0x00007610ff7b7816 */ /* 0x000fcc000000007b */
[----:B------:R0:W2:Y:S01]  /*3b00*/  @!P0 LDG.E.U16 R123, [R4.64+0x1c0e] ;  /* 0x001c0e04047b8981 */ /* 0x0000a2000c1e1500 */
[----:B---3--:R-:W-:Y:S02]  /*3b10*/  SEL R97, R97, RZ, !P6 ;  /* 0x000000ff61617207 */ /* 0x008fe40007000000 */
[----:B----4-:R-:W-:-:S03]  /*3b20*/  SEL R107, R98, RZ, !P2 ;  /* 0x000000ff626b7207 */ /* 0x010fc60005000000 */
[----:B------:R-:W-:-:S05]  /*3b30*/  HADD2.F32 R98, -RZ, R97.H0_H0 ;  /* 0x20000061ff627230 */ /* 0x000fca0000004100 */
[----:B------:R-:W-:Y:S01]  /*3b40*/  FMUL R121, R98, R121 ;  /* 0x0000007962797220 */ /* 0x000fe20000400000 */
[----:B-----5:R-:W-:Y:S02]  /*3b50*/  SEL R98, R99, RZ, !P3 ;  /* 0x000000ff63627207 */ /* 0x020fe40005800000 */
[----:B--2---:R-:W-:Y:S02]  /*3b60*/  SEL R99, R101, RZ, !P5 ;  /* 0x000000ff65637207 */ /* 0x004fe40006800000 */
[----:B------:R-:W-:Y:S01]  /*3b70*/  ISETP.GE.AND P5, PT, R80, c[0x0][0x178], PT ;  /* 0x00005e0050007a0c */ /* 0x000fe20003fa6270 */
[----:B------:R-:W-:-:S05]  /*3b80*/  HADD2.F32 R97, -RZ, R107.H0_H0 ;  /* 0x2000006bff617230 */ /* 0x000fca0000004100 */
[----:B------:R-:W-:Y:S01]  /*3b90*/  FMUL R151, R97, R122 ;  /* 0x0000007a61977220 */ /* 0x000fe20000400000 */
[----:B------:R-:W-:-:S06]  /*3ba0*/  SEL R97, R100, RZ, !P4 ;  /* 0x000000ff64617207 */ /* 0x000fcc0006000000 */
[----:B------:R0:W2:Y:S01]  /*3bb0*/  @!P5 LDG.E.U16 R141, [R4.64+0xc0e] ;  /* 0x000c0e04048dd981 */ /* 0x0000a2000c1e1500 */
[----:B------:R-:W-:Y:S02]  /*3bc0*/  ISETP.GE.AND P5, PT, R69, c[0x0][0x178], PT ;  /* 0x00005e0045007a0c */ /* 0x000fe40003fa6270 */
[----:B------:R-:W-:Y:S02]  /*3bd0*/  ISETP.GE.AND P4, PT, R67, c[0x0][0x178], PT ;  /* 0x00005e0043007a0c */ /* 0x000fe40003f86270 */
[----:B------:R-:W-:-:S09]  /*3be0*/  F2FP.PACK_AB R100, R128, R3 ;  /* 0x000000038064723e */ /* 0x000fd200000000ff */
[----:B------:R0:W3:Y:S01]  /*3bf0*/  @!P5 LDG.E.U16 R137, [R4.64+0x1006] ;  /* 0x001006040489d981 */ /* 0x0000e2000c1e1500 */
[----:B------:R-:W-:-:S03]  /*3c00*/  ISETP.GE.AND P5, PT, R59, c[0x0][0x178], PT ;  /* 0x00005e003b007a0c */ /* 0x000fc60003fa6270 */
[----:B------:R0:W4:Y:S01]  /*3c10*/  @!P4 LDG.E.U16 R138, [R4.64+0x1004] ;  /* 0x00100404048ac981 */ /* 0x000122000c1e1500 */
[----:B------:R-:W-:Y:S02]  /*3c20*/  ISETP.GE.AND P4, PT, R57, c[0x0][0x178], PT ;  /* 0x00005e0039007a0c */ /* 0x000fe40003f86270 */
[----:B------:R-:W-:Y:S02]  /*3c30*/  PRMT R128, RZ, 0x7610, R128 ;  /* 0x00007610ff807816 */ /* 0x000fe40000000080 */
[----:B------:R-:W-:Y:S01]  /*3c40*/  F2FP.PACK_AB R101, R130, R129 ;  /* 0x000000818265723e */ /* 0x000fe200000000ff */
[----:B------:R-:W-:Y:S01]  /*3c50*/  HADD2.F32 R98, -RZ, R98.H0_H0 ;  /* 0x20000062ff627230 */ /* 0x000fe20000004100 */
[----:B------:R-:W-:Y:S01]  /*3c60*/  PRMT R129, RZ, 0x7610, R129 ;  /* 0x00007610ff817816 */ /* 0x000fe20000000081 */
[----:B------:R-:W-:Y:S02]  /*3c70*/  HADD2.F32 R99, -RZ, R99.H0_H0 ;  /* 0x20000063ff637230 */ /* 0x000fe40000004100 */
[----:B------:R0:W5:Y:S01]  /*3c80*/  @!P5 LDG.E.U16 R128, [R4.64+0x100e] ;  /* 0x00100e040480d981 */ /* 0x000162000c1e1500 */
[----:B------:R-:W-:Y:S01]  /*3c90*/  ISETP.GE.AND P5, PT, R49, c[0x0][0x178], PT ;  /* 0x00005e0031007a0c */ /* 0x000fe20003fa6270 */
[----:B------:R-:W-:Y:S01]  /*3ca0*/  FMUL R120, R98, R125 ;  /* 0x0000007d62787220 */ /* 0x000fe20000400000 */
[----:B------:R-:W-:Y:S01]  /*3cb0*/  FMUL R98, R99, R124 ;  /* 0x0000007c63627220 */ /* 0x000fe20000400000 */
[----:B------:R0:W2:Y:S01]  /*3cc0*/  @!P4 LDG.E.U16 R129, [R4.64+0x100c] ;  /* 0x00100c040481c981 */ /* 0x0000a2000c1e1500 */
[----:B------:R-:W-:-:S02]  /*3cd0*/  ISETP.GE.AND P4, PT, R47, c[0x0][0x178], PT ;  /* 0x00005e002f007a0c */ /* 0x000fc40003f86270 */
[----:B------:R-:W-:Y:S02]  /*3ce0*/  PRMT R124, RZ, 0x7610, R124 ;  /* 0x00007610ff7c7816 */ /* 0x000fe4000000007c */
[----:B------:R-:W-:-:S05]  /*3cf0*/  PRMT R125, RZ, 0x7610, R125 ;  /* 0x00007610ff7d7816 */ /* 0x000fca000000007d */
[----:B------:R0:W2:Y:S01]  /*3d00*/  @!P5 LDG.E.U16 R124, [R4.64+0x1406] ;  /* 0x00140604047cd981 */ /* 0x0000a2000c1e1500 */
[----:B------:R-:W-:-:S03]  /*3d10*/  ISETP.GE.AND P5, PT, R39, c[0x0][0x178], PT ;  /* 0x00005e0027007a0c */ /* 0x000fc60003fa6270 */
[----:B------:R0:W2:Y:S01]  /*3d20*/  @!P4 LDG.E.U16 R125, [R4.64+0x1404] ;  /* 0x00140404047dc981 */ /* 0x0000a2000c1e1500 */
[----:B------:R-:W-:Y:S02]  /*3d30*/  ISETP.GE.AND P4, PT, R37, c[0x0][0x178], PT ;  /* 0x00005e0025007a0c */ /* 0x000fe40003f86270 */
[----:B------:R-:W-:-:S07]  /*3d40*/  ISETP.GE.AND P3, PT, R74, c[0x0][0x178], PT ;  /* 0x00005e004a007a0c */ /* 0x000fce0003f66270 */
[----:B------:R0:W2:Y:S01]  /*3d50*/  @!P5 LDG.E.U16 R103, [R4.64+0x140e] ;  /* 0x00140e040467d981 */ /* 0x0000a2000c1e1500 */
[----:B------:R-:W-:-:S03]  /*3d60*/  ISETP.GE.AND P5, PT, R33, c[0x0][0x178], PT ;  /* 0x00005e0021007a0c */ /* 0x000fc60003fa6270 */
[----:B------:R0:W2:Y:S01]  /*3d70*/  @!P4 LDG.E.U16 R104, [R4.64+0x140c] ;  /* 0x00140c040468c981 */ /* 0x0000a2000c1e1500 */
[----:B------:R-:W-:Y:S02]  /*3d80*/  ISETP.GE.AND P4, PT, R29, c[0x0][0x178], PT ;  /* 0x00005e001d007a0c */ /* 0x000fe40003f86270 */
[----:B------:R-:W-:Y:S01]  /*3d90*/  ISETP.GE.AND P2, PT, R72, c[0x0][0x178], PT ;  /* 0x00005e0048007a0c */ /* 0x000fe20003f46270 */
[----:B------:R0:W2:Y:S01]  /*3da0*/  @!P3 LDG.E.U16 R139, [R4.64+0x1002] ;  /* 0x00100204048bb981 */ /* 0x0000a2000c1e1500 */
[----:B------:R-:W-:-:S05]  /*3db0*/  ISETP.GE.AND P3, PT, R64, c[0x0][0x178], PT ;  /* 0x00005e0040007a0c */ /* 0x000fca0003f66270 */
[----:B------:R0:W2:Y:S01]  /*3dc0*/  @!P5 LDG.E.U16 R108, [R4.64+0x1800] ;  /* 0x00180004046cd981 */ /* 0x0000a2000c1e1500 */
[----:B------:R-:W-:-:S03]  /*3dd0*/  ISETP.GE.AND P5, PT, R31, c[0x0][0x178], PT ;  /* 0x00005e001f007a0c */ /* 0x000fc60003fa6270 */
[----:B------:R0:W2:Y:S01]  /*3de0*/  @!P4 LDG.E.U16 R106, [R4.64+0x1804] ;  /* 0x00180404046ac981 */ /* 0x0000a2000c1e1500 */
[----:B------:R-:W-:Y:S02]  /*3df0*/  ISETP.GE.AND P4, PT, R24, c[0x0][0x178], PT ;  /* 0x00005e0018007a0c */ /* 0x000fe40003f86270 */
[----:B------:R-:W-:Y:S01]  /*3e00*/  PRMT R130, RZ, 0x7610, R130 ;  /* 0x00007610ff827816 */ /* 0x000fe20000000082 */
[----:B------:R0:W2:Y:S01]  /*3e10*/  @!P2 LDG.E.U16 R140, [R4.64+0x1000] ;  /* 0x00100004048ca981 */ /* 0x0000a2000c1e1500 */
[----:B------:R-:W-:-:S04]  /*3e20*/  ISETP.GE.AND P2, PT, R62, c[0x0][0x178], PT ;  /* 0x00005e003e007a0c */ /* 0x000fc80003f46270 */
[----:B------:R0:W2:Y:S01]  /*3e30*/  @!P3 LDG.E.U16 R130, [R4.64+0x100a] ;  /* 0x00100a040482b981 */ /* 0x0000a2000c1e1500 */
[----:B------:R-:W-:-:S03]  /*3e40*/  ISETP.GE.AND P3, PT, R53, c[0x0][0x178], PT ;  /* 0x00005e0035007a0c */ /* 0x000fc60003f66270 */
[----:B------:R0:W2:Y:S01]  /*3e50*/  @!P5 LDG.E.U16 R105, [R4.64+0x1806] ;  /* 0x001806040469d981 */ /* 0x0000a2000c1e1500 */
[----:B------:R-:W-:Y:S02]  /*3e60*/  ISETP.GE.AND P5, PT, R26, c[0x0][0x178], PT ;  /* 0x00005e001a007a0c */ /* 0x000fe40003fa6270 */
[----:B------:R-:W-:Y:S01]  /*3e70*/  F2FP.PACK_AB R99, R127, R2 ;  /* 0x000000027f63723e */ /* 0x000fe200000000ff */
[----:B------:R0:W2:Y:S01]  /*3e80*/  @!P4 LDG.E.U16 R113, [R4.64+0x1808] ;  /* 0x001808040471c981 */ /* 0x0000a2000c1e1500 */
[----:B------:R-:W-:Y:S02]  /*3e90*/  ISETP.GE.AND P4, PT, R22, c[0x0][0x178], PT ;  /* 0x00005e0016007a0c */ /* 0x000fe40003f86270 */
[----:B------:R-:W-:Y:S01]  /*3ea0*/  PRMT R127, RZ, 0x7610, R127 ;  /* 0x00007610ff7f7816 */ /* 0x000fe2000000007f */
[----:B------:R0:W2:Y:S01]  /*3eb0*/  @!P2 LDG.E.U16 R131, [R4.64+0x1008] ;  /* 0x001008040483a981 */ /* 0x0000a2000c1e1500 */
[----:B------:R-:W-:Y:S01]  /*3ec0*/  ISETP.GE.AND P2, PT, R54, c[0x0][0x178], PT ;  /* 0x00005e0036007a0c */ /* 0x000fe20003f46270 */
[----:B------:R-:W-:-:S03]  /*3ed0*/  HADD2.F32 R97, -RZ, R97.H0_H0 ;  /* 0x20000061ff617230 */ /* 0x000fc60000004100 */
[----:B------:R0:W2:Y:S01]  /*3ee0*/  @!P3 LDG.E.U16 R127, [R4.64+0x1402] ;  /* 0x00140204047fb981 */ /* 0x0000a2000c1e1500 */
[----:B------:R-:W-:-:S03]  /*3ef0*/  ISETP.GE.AND P3, PT, R44, c[0x0][0x178], PT ;  /* 0x00005e002c007a0c */ /* 0x000fc60003f66270 */
[----:B------:R0:W2:Y:S01]  /*3f00*/  @!P5 LDG.E.U16 R112, [R4.64+0x180a] ;  /* 0x00180a040470d981 */ /* 0x0000a2000c1e1500 */
[----:B------:R-:W-:Y:S01]  /*3f10*/  ISETP.GE.AND P5, PT, R19, c[0x0][0x178], PT ;  /* 0x00005e0013007a0c */ /* 0x000fe20003fa6270 */
[----:B------:R-:W-:Y:S02]  /*3f20*/  FMUL R97, R97, R126 ;  /* 0x0000007e61617220 */ /* 0x000fe40000400000 */
[----:B------:R0:W2:Y:S01]  /*3f30*/  @!P4 LDG.E.U16 R111, [R4.64+0x180c] ;  /* 0x00180c04046fc981 */ /* 0x0000a2000c1e1500 */
[----:B------:R-:W-:Y:S02]  /*3f40*/  ISETP.GE.AND P4, PT, R14, c[0x0][0x178], PT ;  /* 0x00005e000e007a0c */ /* 0x000fe40003f86270 */
[----:B------:R-:W-:-:S03]  /*3f50*/  PRMT R126, RZ, 0x7610, R126 ;  /* 0x00007610ff7e7816 */ /* 0x000fc6000000007e */
[----:B------:R0:W2:Y:S01]  /*3f60*/  @!P3 LDG.E.U16 R114, [R4.64+0x140a] ;  /* 0x00140a040472b981 */ /* 0x0000a2000c1e1500 */
[----:B------:R-:W-:-:S03]  /*3f70*/  ISETP.GE.AND P3, PT, R35, c[0x0][0x178], PT ;  /* 0x00005e0023007a0c */ /* 0x000fc60003f66270 */
[----:B------:R0:W2:Y:S01]  /*3f80*/  @!P2 LDG.E.U16 R126, [R4.64+0x1400] ;  /* 0x00140004047ea981 */ /* 0x0000a2000c1e1500 */
[----:B------:R-:W-:-:S03]  /*3f90*/  ISETP.GE.AND P2, PT, R42, c[0x0][0x178], PT ;  /* 0x00005e002a007a0c */ /* 0x000fc60003f46270 */
[----:B------:R0:W2:Y:S01]  /*3fa0*/  @!P5 LDG.E.U16 R110, [R4.64+0x180e] ;  /* 0x00180e04046ed981 */ /* 0x0000a2000c1e1500 */
[----:B------:R-:W-:-:S03]  /*3fb0*/  ISETP.GE.AND P5, PT, R10, c[0x0][0x178], PT ;  /* 0x00005e000a007a0c */ /* 0x000fc60003fa6270 */
[----:B------:R0:W2:Y:S01]  /*3fc0*/  @!P4 LDG.E.U16 R109, [R4.64+0x1c00] ;  /* 0x001c0004046dc981 */ /* 0x0000a2000c1e1500 */
[----:B------:R-:W-:Y:S02]  /*3fd0*/  ISETP.NE.AND P4, PT, R134, RZ, PT ;  /* 0x000000ff8600720c */ /* 0x000fe40003f85270 */
[----:B------:R-:W-:Y:S02]  /*3fe0*/  PRMT R107, RZ, 0x7610, R107 ;  /* 0x00007610ff6b7816 */ /* 0x000fe4000000006b */
[----:B------:R-:W-:Y:S01]  /*3ff0*/  ISETP.GE.AND P6, PT, R79, c[0x0][0x178], PT ;  /* 0x00005e004f007a0c */ /* 0x000fe20003fc6270 */
[----:B------:R0:W2:Y:S01]  /*4000*/  @!P2 LDG.E.U16 R115, [R4.64+0x1408] ;  /* 0x001408040473a981 */ /* 0x0000a2000c1e1500 */
[----:B------:R-:W-:-:S03]  /*4010*/  ISETP.NE.AND P2, PT, R136, RZ, PT ;  /* 0x000000ff8800720c */ /* 0x000fc60003f45270 */
[----:B------:R0:W2:Y:S01]  /*4020*/  @!P3 LDG.E.U16 R107, [R4.64+0x1802] ;  /* 0x00180204046bb981 */ /* 0x0000a2000c1e1500 */
[----:B------:R-:W-:-:S03]  /*4030*/  ISETP.NE.AND P3, PT, R135, RZ, PT ;  /* 0x000000ff8700720c */ /* 0x000fc60003f65270 */
[----:B------:R0:W2:Y:S01]  /*4040*/  @!P5 LDG.E.U16 R118, [R4.64+0x1c02] ;  /* 0x001c02040476d981 */ /* 0x0000a2000c1e1500 */
[----:B------:R-:W-:Y:S02]  /*4050*/  ISETP.NE.AND P5, PT, R133, RZ, PT ;  /* 0x000000ff8500720c */ /* 0x000fe40003fa5270 */
[----:B------:R-:W-:Y:S01]  /*4060*/  P2R R134, PR, RZ, 0x10 ;  /* 0x00000010ff867803 */ /* 0x000fe20000000000 */
[----:B------:R0:W2:Y:S01]  /*4070*/  @!P4 LDG.E.U16 R116, [R4.64+0x1c06] ;  /* 0x001c06040474c981 */ /* 0x0000a2000c1e1500 */
[----:B------:R-:W-:Y:S02]  /*4080*/  F2FP.PACK_AB R150, R121, R150 ;  /* 0x000000967996723e */ /* 0x000fe400000000ff */
[----:B------:R-:W-:Y:S01]  /*4090*/  F2FP.PACK_AB R151, R120, R151 ;  /* 0x000000977897723e */ /* 0x000fe200000000ff */
[----:B------:R0:W2:Y:S01]  /*40a0*/  @!P6 LDG.E.U16 R142, [R4.64+0xc0c] ;  /* 0x000c0c04048ee981 */ /* 0x0000a2000c1e1500 */
[----:B------:R-:W-:Y:S02]  /*40b0*/  ISETP.GE.AND P4, PT, R8, c[0x0][0x178], PT ;  /* 0x00005e0008007a0c */ /* 0x000fe40003f86270 */
[----:B------:R-:W-:-:S02]  /*40c0*/  PRMT R120, RZ, 0x7610, R120 ;  /* 0x00007610ff787816 */ /* 0x000fc40000000078 */
[----:B------:R-:W-:Y:S02]  /*40d0*/  PRMT R121, RZ, 0x7610, R121 ;  /* 0x00007610ff797816 */ /* 0x000fe40000000079 */
[----:B------:R-:W-:Y:S01]  /*40e0*/  PRMT R122, RZ, 0x7610, R122 ;  /* 0x00007610ff7a7816 */ /* 0x000fe2000000007a */
[----:B------:R-:W-:Y:S01]  /*40f0*/  IMAD.MOV.U32 R3, RZ, RZ, 0x2 ;  /* 0x00000002ff037424 */ /* 0x000fe200078e00ff */
[----:B------:R0:W2:Y:S03]  /*4100*/  @!P5 LDG.E.U16 R117, [R4.64+0x1c04] ;  /* 0x001c04040475d981 */ /* 0x0000a6000c1e1500 */
[----:B------:R-:W-:Y:S01]  /*4110*/  IMAD.WIDE R2, R96, R3, c[0x0][0x170] ;  /* 0x00005c0060027625 */ /* 0x000fe200078e0203 */
[----:B------:R0:W2:Y:S04]  /*4120*/  @!P3 LDG.E.U16 R120, [R4.64+0x1c08] ;  /* 0x001c08040478b981 */ /* 0x0000a8000c1e1500 */
[----:B------:R0:W2:Y:S04]  /*4130*/  @!P2 LDG.E.U16 R121, [R4.64+0x1c0a] ;  /* 0x001c0a040479a981 */ /* 0x0000a8000c1e1500 */
[----:B------:R0:W2:Y:S02]  /*4140*/  @!P1 LDG.E.U16 R122, [R4.64+0x1c0c] ;  /* 0x001c0c04047a9981 */ /* 0x0000a4000c1e1500 */
[----:B0-----:R-:W-:-:S05]  /*4150*/  PRMT R5, R99, 0x7632, R5 ;  /* 0x0000763263057816 */ /* 0x001fca0000000005 */
[----:B------:R0:W-:Y:S01]  /*4160*/  @!P4 STG.E.U16 [R2.64+0x2], R5 ;  /* 0x000002050200c986 */ /* 0x0001e2000c101504 */
[----:B------:R-:W-:Y:S02]  /*4170*/  ISETP.GE.AND P4, PT, R13, c[0x0][0x178], PT ;  /* 0x00005e000d007a0c */ /* 0x000fe40003f86270 */
[----:B------:R-:W-:Y:S02]  /*4180*/  PRMT R8, R100, 0x7632, R8 ;  /* 0x0000763264087816 */ /* 0x000fe40000000008 */
[----:B------:R-:W-:-:S09]  /*4190*/  PRMT R4, R101, 0x7632, R4 ;  /* 0x0000763265047816 */ /* 0x000fd20000000004 */
[----:B------:R1:W-:Y:S01]  /*41a0*/  @!P4 STG.E.U16 [R2.64+0x6], R8 ;  /* 0x000006080200c986 */ /* 0x0003e2000c101504 */
[----:B------:R-:W-:Y:S02]  /*41b0*/  ISETP.GE.AND P4, PT, R23, c[0x0][0x178], PT ;  /* 0x00005e0017007a0c */ /* 0x000fe40003f86270 */
[----:B0-----:R-:W-:-:S11]  /*41c0*/  PRMT R5, R102, 0x7632, R5 ;  /* 0x0000763266057816 */ /* 0x001fd60000000005 */
[----:B------:R0:W-:Y:S01]  /*41d0*/  @!P4 STG.E.U16 [R2.64+0xa], R4 ;  /* 0x00000a040200c986 */ /* 0x0001e2000c101504 */
[----:B------:R-:W-:Y:S02]  /*41e0*/  ISETP.GE.AND P4, PT, R132, c[0x0][0x178], PT ;  /* 0x00005e0084007a0c */ /* 0x000fe40003f86270 */
[----:B-1----:R-:W-:-:S11]  /*41f0*/  PRMT R8, R119, 0x7632, R8 ;  /* 0x0000763277087816 */ /* 0x002fd60000000008 */
        /* <DEDUP_REMOVED lines=8> */
[----:B------:R-:W-:Y:S02]  /*4280*/  P2R R133, PR, RZ, 0x20 ;  /* 0x00000020ff857803 */ /* 0x000fe40000000000 */
[----:B------:R-:W-:-:S09]  /*4290*/  ISETP.GE.AND P5, PT, R96, c[0x0][0x178], PT ;  /* 0x00005e0060007a0c */ /* 0x000fd20003fa6270 */
[----:B------:R1:W-:Y:S01]  /*42a0*/  @!P4 STG.E.U16 [R2.64+0x40a], R5 ;  /* 0x00040a050200c986 */ /* 0x0003e2000c101504 */
[----:B------:R-:W-:Y:S02]  /*42b0*/  ISETP.GE.AND P4, PT, R76, c[0x0][0x178], PT ;  /* 0x00005e004c007a0c */ /* 0x000fe40003f86270 */
[----:B0-----:R-:W-:Y:S01]  /*42c0*/  PRMT R8, R145, 0x7632, R8 ;  /* 0x0000763291087816 */ /* 0x001fe20000000008 */
[----:B------:R-:W-:Y:S01]  /*42d0*/  @!P5 STG.E.U16 [R2.64], R99 ;  /* 0x000000630200d986 */ /* 0x000fe2000c101504 */
[----:B------:R-:W-:-:S09]  /*42e0*/  ISETP.GE.AND P5, PT, R17, c[0x0][0x178], PT ;  /* 0x00005e0011007a0c */ /* 0x000fd20003fa6270 */
[----:B------:R0:W-:Y:S01]  /*42f0*/  @!P4 STG.E.U16 [R2.64+0x40e], R8 ;  /* 0x00040e080200c986 */ /* 0x0001e2000c101504 */
[----:B------:R-:W-:Y:S02]  /*4300*/  ISETP.GE.AND P4, PT, R94, c[0x0][0x178], PT ;  /* 0x00005e005e007a0c */ /* 0x000fe40003f86270 */
[----:B-1----:R-:W-:Y:S01]  /*4310*/  PRMT R4, R146, 0x7632, R4 ;  /* 0x0000763292047816 */ /* 0x002fe20000000004 */
[----:B------:R-:W-:Y:S01]  /*4320*/  @!P5 STG.E.U16 [R2.64+0x4], R100 ;  /* 0x000004640200d986 */ /* 0x000fe2000c101504 */
[----:B------:R-:W-:-:S09]  /*4330*/  ISETP.GE.AND P5, PT, R18, c[0x0][0x178], PT ;  /* 0x00005e0012007a0c */ /* 0x000fd20003fa6270 */
[----:B------:R1:W-:Y:S01]  /*4340*/  @!P4 STG.E.U16 [R2.64+0x802], R4 ;  /* 0x000802040200c986 */ /* 0x0003e2000c101504 */
[----:B------:R-:W-:Y:S02]  /*4350*/  ISETP.GE.AND P4, PT, R92, c[0x0][0x178], PT ;  /* 0x00005e005c007a0c */ /* 0x000fe40003f86270 */
[----:B------:R-:W-:Y:S01]  /*4360*/  PRMT R5, R147, 0x7632, R5 ;  /* 0x0000763293057816 */ /* 0x000fe20000000005 */
[----:B------:R-:W-:Y:S01]  /*4370*/  @!P5 STG.E.U16 [R2.64+0x8], R101 ;  /* 0x000008650200d986 */ /* 0x000fe2000c101504 */
[----:B------:R-:W-:-:S09]  /*4380*/  ISETP.GE.AND P5, PT, R28, c[0x0][0x178], PT ;  /* 0x00005e001c007a0c */ /* 0x000fd20003fa6270 */
[----:B------:R-:W-:Y:S01]  /*4390*/  @!P4 STG.E.U16 [R2.64+0x806], R5 ;  /* 0x000806050200c986 */ /* 0x000fe2000c101504 */
[----:B------:R-:W-:Y:S02]  /*43a0*/  ISETP.GE.AND P4, PT, R90, c[0x0][0x178], PT ;  /* 0x00005e005a007a0c */ /* 0x000fe40003f86270 */
[----:B0-----:R-:W-:Y:S01]  /*43b0*/  PRMT R8, R148, 0x7632, R8 ;  /* 0x0000763294087816 */ /* 0x001fe20000000008 */
[----:B------:R-:W-:Y:S01]  /*43c0*/  @!P5 STG.E.U16 [R2.64+0xc], R102 ;  /* 0x00000c660200d986 */ /* 0x000fe2000c101504 */
[----:B------:R-:W-:Y:S02]  /*43d0*/  ISETP.GE.AND P5, PT, R41, c[0x0][0x178], PT ;  /* 0x00005e0029007a0c */ /* 0x000fe40003fa6270 */
[----:B------:R-:W-:-:S07]  /*43e0*/  SEL R81, R81, RZ, !P6 ;  /* 0x000000ff51517207 */ /* 0x000fce0007000000 */
[----:B------:R-:W-:Y:S01]  /*43f0*/  @!P4 STG.E.U16 [R2.64+0x80a], R8 ;  /* 0x00080a080200c986 */ /* 0x000fe2000c101504 */
[----:B------:R-:W-:Y:S01]  /*4400*/  ISETP.GE.AND P4, PT, R88, c[0x0][0x178], PT ;  /* 0x00005e0058007a0c */ /* 0x000fe20003f86270 */
[----:B------:R-:W-:Y:S01]  /*4410*/  HADD2.F32 R18, -RZ, R81.H0_H0 ;  /* 0x20000051ff127230 */ /* 0x000fe20000004100 */
[----:B-1----:R-:W-:Y:S01]  /*4420*/  PRMT R4, R149, 0x7632, R4 ;  /* 0x0000763295047816 */ /* 0x002fe20000000004 */
[----:B------:R-:W-:Y:S01]  /*4430*/  @!P5 STG.E.U16 [R2.64+0x400], R119 ;  /* 0x000400770200d986 */ /* 0x000fe2000c101504 */
[----:B------:R-:W-:-:S09]  /*4440*/  ISETP.GE.AND P5, PT, R52, c[0x0][0x178], PT ;  /* 0x00005e0034007a0c */ /* 0x000fd20003fa6270 */
[----:B------:R0:W-:Y:S02]  /*4450*/  @!P4 STG.E.U16 [R2.64+0x80e], R4 ;  /* 0x00080e040200c986 */ /* 0x0001e4000c101504 */
[----:B0-----:R-:W-:-:S04]  /*4460*/  FADD R4, RZ, -R18 ;  /* 0x80000012ff047221 */ /* 0x001fc80000000000 */
[----:B------:R-:W-:Y:S01]  /*4470*/  FMUL R4, R4, 1.4426950216293334961 ;  /* 0x3fb8aa3b04047820 */ /* 0x000fe20000400000 */
[----:B------:R-:W-:Y:S01]  /*4480*/  @!P5 STG.E.U16 [R2.64+0x404], R143 ;  /* 0x0004048f0200d986 */ /* 0x000fe2000c101504 */
[----:B------:R-:W-:-:S03]  /*4490*/  ISETP.GE.AND P5, PT, R61, c[0x0][0x178], PT ;  /* 0x00005e003d007a0c */ /* 0x000fc60003fa6270 */
[----:B------:R-:W-:Y:S02]  /*44a0*/  FSETP.GEU.AND P6, PT, R4, -126, PT ;  /* 0xc2fc00000400780b */ /* 0x000fe40003fce000 */
[----:B------:R-:W-:Y:S02]  /*44b0*/  ISETP.GE.AND P4, PT, R86, c[0x0][0x178], PT ;  /* 0x00005e0056007a0c */ /* 0x000fe40003f86270 */
[----:B------:R-:W-:-:S06]  /*44c0*/  PRMT R5, R150, 0x7632, R5 ;  /* 0x0000763296057816 */ /* 0x000fcc0000000005 */
[----:B------:R-:W-:Y:S03]  /*44d0*/  @!P5 STG.E.U16 [R2.64+0x408], R144 ;  /* 0x000408900200d986 */ /* 0x000fe6000c101504 */
[----:B------:R-:W-:Y:S01]  /*44e0*/  @!P6 FMUL R4, R4, 0.5 ;  /* 0x3f0000000404e820 */ /* 0x000fe20000400000 */
[----:B------:R-:W-:Y:S01]  /*44f0*/  ISETP.GE.AND P5, PT, R71, c[0x0][0x178], PT ;  /* 0x00005e0047007a0c */ /* 0x000fe20003fa6270 */
[----:B------:R0:W-:Y:S01]  /*4500*/  @!P4 STG.E.U16 [R2.64+0xc02], R5 ;  /* 0x000c02050200c986 */ /* 0x0001e2000c101504 */
[----:B------:R-:W-:Y:S01]  /*4510*/  ISETP.GE.AND P4, PT, R83, c[0x0][0x178], PT ;  /* 0x00005e0053007a0c */ /* 0x000fe20003f86270 */
[----:B0-----:R-:W0:Y:S10]  /*4520*/  MUFU.EX2 R5, R4 ;  /* 0x0000000400057308 */ /* 0x001e340000000800 */
[----:B------:R-:W-:Y:S01]  /*4530*/  @!P5 STG.E.U16 [R2.64+0x40c], R145 ;  /* 0x00040c910200d986 */ /* 0x000fe2000c101504 */
[----:B------:R-:W-:-:S02]  /*4540*/  ISETP.GE.AND P5, PT, R84, c[0x0][0x178], PT ;  /* 0x00005e0054007a0c */ /* 0x000fc40003fa6270 */
[----:B------:R-:W-:-:S05]  /*4550*/  PRMT R8, R151, 0x7632, R8 ;  /* 0x0000763297087816 */ /* 0x000fca0000000008 */
[----:B------:R1:W-:Y:S01]  /*4560*/  @!P4 STG.E.U16 [R2.64+0xc06], R8 ;  /* 0x000c06080200c986 */ /* 0x0003e2000c101504 */
[----:B------:R-:W-:Y:S01]  /*4570*/  ISETP.GE.AND P4, PT, R80, c[0x0][0x178], PT ;  /* 0x00005e0050007a0c */ /* 0x000fe20003f86270 */
[----:B0-----:R-:W-:-:S04]  /*4580*/  @!P6 FMUL R5, R5, R5 ;  /* 0x000000050505e220 */ /* 0x001fc80000400000 */
[----:B-1----:R-:W-:Y:S01]  /*4590*/  FADD R8, R5, 1 ;  /* 0x3f80000005087421 */ /* 0x002fe20000000000 */
[----:B------:R-:W-:Y:S01]  /*45a0*/  SEL R77, R77, RZ, !P4 ;  /* 0x000000ff4d4d7207 */ /* 0x000fe20006000000 */
[----:B------:R-:W-:Y:S01]  /*45b0*/  @!P5 STG.E.U16 [R2.64+0x800], R146 ;  /* 0x000800920200d986 */ /* 0x000fe2000c101504 */
[----:B------:R-:W-:Y:S02]  /*45c0*/  ISETP.GE.AND P5, PT, R93, c[0x0][0x178], PT ;  /* 0x00005e005d007a0c */ /* 0x000fe40003fa6270 */
[----:B------:R-:W-:Y:S01]  /*45d0*/  FSETP.GT.AND P6, PT, R8, 8.50705917302346158658e+37, PT ;  /* 0x7e8000000800780b */ /* 0x000fe20003fc4000 */
[----:B------:R-:W-:-:S05]  /*45e0*/  HADD2.F32 R77, -RZ, R77.H0_H0 ;  /* 0x2000004dff4d7230 */ /* 0x000fca0000004100 */
[----:B------:R-:W-:-:S04]  /*45f0*/  FADD R4, RZ, -R77 ;  /* 0x8000004dff047221 */ /* 0x000fc80000000000 */
[----:B------:R-:W-:Y:S01]  /*4600*/  FMUL R4, R4, 1.4426950216293334961 ;  /* 0x3fb8aa3b04047820 */ /* 0x000fe20000400000 */
[----:B------:R-:W-:Y:S02]  /*4610*/  @!P5 STG.E.U16 [R2.64+0x804], R147 ;  /* 0x000804930200d986 */ /* 0x000fe4000c101504 */
[----:B------:R-:W-:Y:S01]  /*4620*/  @P6 FMUL R8, R8, 0.25 ;  /* 0x3e80000008086820 */ /* 0x000fe20000400000 */
[----:B------:R-:W-:Y:S02]  /*4630*/  ISETP.GE.AND P5, PT, R91, c[0x0][0x178], PT ;  /* 0x00005e005b007a0c */ /* 0x000fe40003fa6270 */
[----:B------:R-:W-:Y:S02]  /*4640*/  FSEL R5, R95, 1, P6 ;  /* 0x3f8000005f057808 */ /* 0x000fe40003000000 */
[----:B------:R-:W-:Y:S01]  /*4650*/  FSETP.GEU.AND P6, PT, R4, -126, PT ;  /* 0xc2fc00000400780b */ /* 0x000fe20003fce000 */
[----:B------:R-:W0:Y:S08]  /*4660*/  MUFU.RCP R8, R8 ;  /* 0x0000000800087308 */ /* 0x000e300000001000 */
[----:B------:R-:W-:Y:S01]  /*4670*/  @!P5 STG.E.U16 [R2.64+0x808], R148 ;  /* 0x000808940200d986 */ /* 0x000fe2000c101504 */
[----:B------:R-:W-:-:S03]  /*4680*/  ISETP.GE.AND P5, PT, R89, c[0x0][0x178], PT ;  /* 0x00005e0059007a0c */ /* 0x000fc60003fa6270 */
[----:B------:R-:W-:Y:S01]  /*4690*/  @!P6 FMUL R4, R4, 0.5 ;  /* 0x3f0000000404e820 */ /* 0x000fe20000400000 */
[----:B0-----:R-:W-:-:S03]  /*46a0*/  FMUL R13, R8, R5 ;  /* 0x00000005080d7220 */ /* 0x001fc60000400000 */
[----:B------:R-:W0:Y:S06]  /*46b0*/  MUFU.EX2 R5, R4 ;  /* 0x0000000400057308 */ /* 0x000e2c0000000800 */
[----:B------:R-:W-:Y:S01]  /*46c0*/  @!P5 STG.E.U16 [R2.64+0x80c], R149 ;  /* 0x00080c950200d986 */ /* 0x000fe2000c101504 */
[----:B------:R-:W-:Y:S01]  /*46d0*/  ISETP.GE.AND P5, PT, R87, c[0x0][0x178], PT ;  /* 0x00005e0057007a0c */ /* 0x000fe20003fa6270 */
[----:B0-----:R-:W-:-:S12]  /*46e0*/  @!P6 FMUL R5, R5, R5 ;  /* 0x000000050505e220 */ /* 0x001fd80000400000 */
[----:B------:R-:W-:Y:S01]  /*46f0*/  @!P5 STG.E.U16 [R2.64+0xc00], R150 ;  /* 0x000c00960200d986 */ /* 0x000fe2000c101504 */
[----:B------:R-:W-:Y:S01]  /*4700*/  FADD R5, R5, 1 ;  /* 0x3f80000005057421 */ /* 0x000fe20000000000 */
[----:B------:R-:W-:-:S04]  /*4710*/  ISETP.GE.AND P5, PT, R85, c[0x0][0x178], PT ;  /* 0x00005e0055007a0c */ /* 0x000fc80003fa6270 */
[----:B------:R-:W-:-:S09]  /*4720*/  FSETP.GT.AND P6, PT, R5, 8.50705917302346158658e+37, PT ;  /* 0x7e8000000500780b */ /* 0x000fd20003fc4000 */
[----:B------:R-:W-:Y:S01]  /*4730*/  @!P5 STG.E.U16 [R2.64+0xc04], R151 ;  /* 0x000c04970200d986 */ /* 0x000fe2000c101504 */
[----:B------:R-:W-:-:S03]  /*4740*/  ISETP.GE.AND P5, PT, R82, c[0x0][0x178], PT ;  /* 0x00005e0052007a0c */ /* 0x000fc60003fa6270 */
[----:B------:R-:W-:Y:S01]  /*4750*/  @P6 FMUL R5, R5, 0.25 ;  /* 0x3e80000005056820 */ /* 0x000fe20000400000 */
[----:B------:R-:W-:Y:S02]  /*4760*/  FSEL R8, R95, 1, P6 ;  /* 0x3f8000005f087808 */ /* 0x000fe40003000000 */
[----:B------:R-:W-:Y:S02]  /*4770*/  ISETP.GE.AND P6, PT, R79, c[0x0][0x178], PT ;  /* 0x00005e004f007a0c */ /* 0x000fe40003fc6270 */
[----:B------:R-:W-:Y:S01]  /*4780*/  F2FP.PACK_AB R97, R98, R97 ;  /* 0x000000616261723e */ /* 0x000fe200000000ff */
[----:B------:R-:W0:Y:S01]  /*4790*/  MUFU.RCP R5, R5 ;  /* 0x0000000500057308 */ /* 0x000e220000001000 */
[----:B--2---:R-:W-:-:S03]  /*47a0*/  SEL R142, R142, RZ, !P6 ;  /* 0x000000ff8e8e7207 */ /* 0x004fc60007000000 */
[----:B------:R-:W-:Y:S01]  /*47b0*/  @!P5 STG.E.U16 [R2.64+0xc08], R97 ;  /* 0x000c08610200d986 */ /* 0x000fe2000c101504 */
[----:B------:R-:W-:Y:S01]  /*47c0*/  ISETP.GE.AND P5, PT, R78, c[0x0][0x178], PT ;  /* 0x00005e004e007a0c */ /* 0x000fe20003fa6270 */
[----:B------:R-:W-:Y:S01]  /*47d0*/  HADD2.F32 R4, -RZ, R142.H0_H0 ;  /* 0x2000008eff047230 */ /* 0x000fe20000004100 */
[----:B------:R-:W-:Y:S01]  /*47e0*/  FMUL R13, R18, R13 ;  /* 0x0000000d120d7220 */ /* 0x000fe20000400000 */
[----:B------:R-:W-:-:S03]  /*47f0*/  PRMT R17, R97, 0x7632, R17 ;  /* 0x0000763261117816 */ /* 0x000fc60000000011 */
[----:B------:R-:W-:Y:S01]  /*4800*/  FMUL R13, R4, R13 ;  /* 0x0000000d040d7220 */ /* 0x000fe20000400000 */
[----:B------:R-:W-:Y:S01]  /*4810*/  SEL R4, R141, RZ, !P4 ;  /* 0x000000ff8d047207 */ /* 0x000fe20006000000 */
[----:B0-----:R-:W-:-:S04]  /*4820*/  FMUL R8, R5, R8 ;  /* 0x0000000805087220 */ /* 0x001fc80000400000 */
[----:B------:R-:W-:Y:S01]  /*4830*/  HADD2.F32 R4, -RZ, R4.H0_H0 ;  /* 0x20000004ff047230 */ /* 0x000fe20000004100 */
[----:B------:R0:W-:Y:S01]  /*4840*/  @!P5 STG.E.U16 [R2.64+0xc0a], R17 ;  /* 0x000c0a110200d986 */ /* 0x0001e2000c101504 */
[----:B------:R-:W-:-:S04]  /*4850*/  ISETP.GE.AND P5, PT, R72, c[0x0][0x178], PT ;  /* 0x00005e0048007a0c */ /* 0x000fc80003fa6270 */
[----:B------:R-:W-:Y:S01]  /*4860*/  SEL R75, R75, RZ, !P5 ;  /* 0x000000ff4b4b7207 */ /* 0x000fe20006800000 */
[----:B0-----:R-:W-:-:S04]  /*4870*/  FMUL R17, R77, R8 ;  /* 0x000000084d117220 */ /* 0x001fc80000400000 */
[----:B------:R-:W-:Y:S01]  /*4880*/  FMUL R4, R4, R17 ;  /* 0x0000001104047220 */ /* 0x000fe20000400000 */
[----:B------:R-:W-:-:S04]  /*4890*/  HADD2.F32 R28, -RZ, R75.H0_H0 ;  /* 0x2000004bff1c7230 */ /* 0x000fc80000004100 */
[----:B------:R-:W-:-:S04]  /*48a0*/  F2FP.PACK_AB R4, R4, R13 ;  /* 0x0000000d0404723e */ /* 0x000fc800000000ff */
[C---:B------:R-:W-:Y:S02]  /*48b0*/  PRMT R13, R4.reuse, 0x7610, R13 ;  /* 0x00007610040d7816 */ /* 0x040fe4000000000d */
[----:B------:R-:W-:Y:S01]  /*48c0*/  PRMT R17, R4, 0x7632, R17 ;  /* 0x0000763204117816 */ /* 0x000fe20000000011 */
[----:B------:R-:W-:-:S04]  /*48d0*/  FADD R4, RZ, -R28 ;  /* 0x8000001cff047221 */ /* 0x000fc80000000000 */
[----:B------:R-:W-:Y:S01]  /*48e0*/  FMUL R5, R4, 1.4426950216293334961 ;  /* 0x3fb8aa3b04057820 */ /* 0x000fe20000400000 */
[----:B------:R0:W-:Y:S04]  /*48f0*/  @!P6 STG.E.U16 [R2.64+0xc0c], R13 ;  /* 0x000c0c0d0200e986 */ /* 0x0001e8000c101504 */
[----:B------:R-:W-:Y:S01]  /*4900*/  FSETP.GEU.AND P6, PT, R5, -126, PT ;  /* 0xc2fc00000500780b */ /* 0x000fe20003fce000 */
[----:B------:R1:W-:Y:S01]  /*4910*/  @!P4 STG.E.U16 [R2.64+0xc0e], R17 ;  /* 0x000c0e110200c986 */ /* 0x0003e2000c101504 */
[----:B------:R-:W-:-:S04]  /*4920*/  ISETP.GE.AND P4, PT, R74, c[0x0][0x178], PT ;  /* 0x00005e004a007a0c */ /* 0x000fc80003f86270 */
[----:B------:R-:W-:-:S07]  /*4930*/  SEL R73, R73, RZ, !P4 ;  /* 0x000000ff49497207 */ /* 0x000fce0006000000 */
[----:B------:R-:W-:Y:S01]  /*4940*/  @!P6 FMUL R5, R5, 0.5 ;  /* 0x3f0000000505e820 */ /* 0x000fe20000400000 */
[----:B------:R-:W-:-:S03]  /*4950*/  HADD2.F32 R73, -RZ, R73.H0_H0 ;  /* 0x20000049ff497230 */ /* 0x000fc60000004100 */
[----:B------:R-:W2:Y:S02]  /*4960*/  MUFU.EX2 R8, R5 ;  /* 0x0000000500087308 */ /* 0x000ea40000000800 */
[----:B------:R-:W-:-:S04]  /*4970*/  FADD R4, RZ, -R73 ;  /* 0x80000049ff047221 */ /* 0x000fc80000000000 */
[----:B------:R-:W-:Y:S01]  /*4980*/  FMUL R4, R4, 1.4426950216293334961 ;  /* 0x3fb8aa3b04047820 */ /* 0x000fe20000400000 */
[----:B--2---:R-:W-:-:S04]  /*4990*/  @!P6 FMUL R8, R8, R8 ;  /* 0x000000080808e220 */ /* 0x004fc80000400000 */
[----:B------:R-:W-:-:S13]  /*49a0*/  FSETP.GEU.AND P6, PT, R4, -126, PT ;  /* 0xc2fc00000400780b */ /* 0x000fda0003fce000 */
[----:B------:R-:W-:-:S04]  /*49b0*/  @!P6 FMUL R4, R4, 0.5 ;  /* 0x3f0000000404e820 */ /* 0x000fc80000400000 */
[----:B0-----:R-:W0:Y:S01]  /*49c0*/  MUFU.EX2 R13, R4 ;  /* 0x00000004000d7308 */ /* 0x001e220000000800 */
[----:B------:R-:W-:Y:S01]  /*49d0*/  FADD R8, R8, 1 ;  /* 0x3f80000008087421 */ /* 0x000fe20000000000 */
[----:B0-----:R-:W-:-:S04]  /*49e0*/  @!P6 FMUL R13, R13, R13 ;  /* 0x0000000d0d0de220 */ /* 0x001fc80000400000 */
[----:B------:R-:W-:Y:S01]  /*49f0*/  FSETP.GT.AND P6, PT, R8, 8.50705917302346158658e+37, PT ;  /* 0x7e8000000800780b */ /* 0x000fe20003fc4000 */
[----:B------:R-:W-:-:S03]  /*4a00*/  FADD R13, R13, 1 ;  /* 0x3f8000000d0d7421 */ /* 0x000fc60000000000 */
[----:B------:R-:W-:-:S09]  /*4a10*/  FSEL R5, R95, 1, P6 ;  /* 0x3f8000005f057808 */ /* 0x000fd20003000000 */
[----:B------:R-:W-:Y:S01]  /*4a20*/  @P6 FMUL R8, R8, 0.25 ;  /* 0x3e80000008086820 */ /* 0x000fe20000400000 */
[----:B------:R-:W-:-:S05]  /*4a30*/  FSETP.GT.AND P6, PT, R13, 8.50705917302346158658e+37, PT ;  /* 0x7e8000000d00780b */ /* 0x000fca0003fc4000 */
[----:B------:R-:W0:Y:S01]  /*4a40*/  MUFU.RCP R8, R8 ;  /* 0x0000000800087308 */ /* 0x000e220000001000 */
[----:B------:R-:W-:-:S07]  /*4a50*/  FSEL R18, R95, 1, P6 ;  /* 0x3f8000005f127808 */ /* 0x000fce0003000000 */
[----:B------:R-:W-:Y:S01]  /*4a60*/  @P6 FMUL R13, R13, 0.25 ;  /* 0x3e8000000d0d6820 */ /* 0x000fe20000400000 */
[----:B------:R-:W-:-:S05]  /*4a70*/  ISETP.GE.AND P6, PT, R72, c[0x0][0x178], PT ;  /* 0x00005e0048007a0c */ /* 0x000fca0003fc6270 */
[----:B------:R-:W2:Y:S01]  /*4a80*/  MUFU.RCP R13, R13 ;  /* 0x0000000d000d7308 */ /* 0x000ea20000001000 */
[----:B------:R-:W-:Y:S01]  /*4a90*/  SEL R4, R140, RZ, !P6 ;  /* 0x000000ff8c047207 */ /* 0x000fe20007000000 */
[----:B0-----:R-:W-:-:S04]  /*4aa0*/  FMUL R5, R8, R5 ;  /* 0x0000000508057220 */ /* 0x001fc80000400000 */
[----:B------:R-:W-:Y:S01]  /*4ab0*/  HADD2.F32 R4, -RZ, R4.H0_H0 ;  /* 0x20000004ff047230 */ /* 0x000fe20000004100 */
[----:B------:R-:W-:-:S04]  /*4ac0*/  FMUL R5, R28, R5 ;  /* 0x000000051c057220 */ /* 0x000fc80000400000 */
[----:B------:R-:W-:Y:S01]  /*4ad0*/  FMUL R5, R4, R5 ;  /* 0x0000000504057220 */ /* 0x000fe20000400000 */
[----:B------:R-:W-:Y:S01]  /*4ae0*/  SEL R4, R139, RZ, !P4 ;  /* 0x000000ff8b047207 */ /* 0x000fe20006000000 */
[----:B--2---:R-:W-:-:S04]  /*4af0*/  FMUL R18, R13, R18 ;  /* 0x000000120d127220 */ /* 0x004fc80000400000 */
[----:B------:R-:W-:Y:S01]  /*4b00*/  HADD2.F32 R4, -RZ, R4.H0_H0 ;  /* 0x20000004ff047230 */ /* 0x000fe20000004100 */
[----:B------:R-:W-:Y:S01]  /*4b10*/  ISETP.GE.AND P5, PT, R67, c[0x0][0x178], PT ;  /* 0x00005e0043007a0c */ /* 0x000fe20003fa6270 */
[----:B-1----:R-:W-:-:S03]  /*4b20*/  FMUL R17, R73, R18 ;  /* 0x0000001249117220 */ /* 0x002fc60000400000 */
[----:B------:R-:W-:Y:S01]  /*4b30*/  SEL R70, R70, RZ, !P5 ;  /* 0x000000ff46467207 */ /* 0x000fe20006800000 */
[----:B------:R-:W-:-:S04]  /*4b40*/  FMUL R4, R4, R17 ;  /* 0x0000001104047220 */ /* 0x000fc80000400000 */
[----:B------:R-:W-:Y:S01]  /*4b50*/  HADD2.F32 R70, -RZ, R70.H0_H0 ;  /* 0x20000046ff467230 */ /* 0x000fe20000004100 */
        /* <DEDUP_REMOVED lines=11> */
[----:B0-----:R-:W-:-:S03]  /*4c10*/  HADD2.F32 R17, -RZ, R68.H0_H0 ;  /* 0x20000044ff117230 */ /* 0x001fc60000004100 */
[----:B------:R-:W0:Y:S02]  /*4c20*/  MUFU.EX2 R8, R5 ;  /* 0x0000000500087308 */ /* 0x000e240000000800 */
[----:B------:R-:W-:-:S04]  /*4c30*/  FADD R4, RZ, -R17 ;  /* 0x80000011ff047221 */ /* 0x000fc80000000000 */
[----:B------:R-:W-:Y:S01]  /*4c40*/  FMUL R4, R4, 1.4426950216293334961 ;  /* 0x3fb8aa3b04047820 */ /* 0x000fe20000400000 */
[----:B0-----:R-:W-:-:S04]  /*4c50*/  @!P6 FMUL R8, R8, R8 ;  /* 0x000000080808e220 */ /* 0x001fc80000400000 */
[----:B------:R-:W-:-:S13]  /*4c60*/  FSETP.GEU.AND P6, PT, R4, -126, PT ;  /* 0xc2fc00000400780b */ /* 0x000fda0003fce000 */
[----:B------:R-:W-:-:S04]  /*4c70*/  @!P6 FMUL R4, R4, 0.5 ;  /* 0x3f0000000404e820 */ /* 0x000fc80000400000 */
[----:B-1----:R-:W0:Y:S01]  /*4c80*/  MUFU.EX2 R13, R4 ;  /* 0x00000004000d7308 */ /* 0x002e220000000800 */
        /* <DEDUP_REMOVED lines=11> */
[----:B------:R-:W1:Y:S01]  /*4d40*/  MUFU.RCP R13, R13 ;  /* 0x0000000d000d7308 */ /* 0x000e620000001000 */
[----:B----4-:R-:W-:Y:S01]  /*4d50*/  SEL R4, R138, RZ, !P6 ;  /* 0x000000ff8a047207 */ /* 0x010fe20007000000 */
[----:B0-----:R-:W-:-:S04]  /*4d60*/  FMUL R5, R8, R5 ;  /* 0x0000000508057220 */ /* 0x001fc80000400000 */
[----:B------:R-:W-:Y:S01]  /*4d70*/  HADD2.F32 R4, -RZ, R4.H0_H0 ;  /* 0x20000004ff047230 */ /* 0x000fe20000004100 */
[----:B------:R-:W-:-:S04]  /*4d80*/  FMUL R5, R70, R5 ;  /* 0x0000000546057220 */ /* 0x000fc80000400000 */
[----:B------:R-:W-:Y:S01]  /*4d90*/  FMUL R5, R4, R5 ;  /* 0x0000000504057220 */ /* 0x000fe20000400000 */
[----:B---3--:R-:W-:Y:S01]  /*4da0*/  SEL R4, R137, RZ, !P4 ;  /* 0x000000ff89047207 */ /* 0x008fe20006000000 */
[----:B-1----:R-:W-:-:S04]  /*4db0*/  FMUL R18, R13, R18 ;  /* 0x000000120d127220 */ /* 0x002fc80000400000 */
[----:B------:R-:W-:Y:S01]  /*4dc0*/  HADD2.F32 R4, -RZ, R4.H0_H0 ;  /* 0x20000004ff047230 */ /* 0x000fe20000004100 */
[----:B------:R-:W-:Y:S01]  /*4dd0*/  ISETP.GE.AND P5, PT, R62, c[0x0][0x178], PT ;  /* 0x00005e003e007a0c */ /* 0x000fe20003fa6270 */
[----:B------:R-:W-:-:S03]  /*4de0*/  FMUL R17, R17, R18 ;  /* 0x0000001211117220 */ /* 0x000fc60000400000 */
        /* <DEDUP_REMOVED lines=8> */
[----:B------:R-:W-:Y:S04]  /*4e70*/  @!P6 STG.E.U16 [R2.64+0x1004], R17 ;  /* 0x001004110200e986 */ /* 0x000fe8000c101504 */
[----:B------:R-:W-:Y:S01]  /*4e80*/  FSETP.GEU.AND P6, PT, R5, -126, PT ;  /* 0xc2fc00000500780b */ /* 0x000fe20003fce000 */
[----:B------:R0:W-:Y:S01]  /*4e90*/  @!P4 STG.E.U16 [R2.64+0x1006], R13 ;  /* 0x0010060d0200c986 */ /* 0x0001e2000c101504 */
[----:B------:R-:W-:-:S04]  /*4ea0*/  ISETP.GE.AND P4, PT, R64, c[0x0][0x178], PT ;  /* 0x00005e0040007a0c */ /* 0x000fc80003f86270 */
[----:B------:R-:W-:-:S07]  /*4eb0*/  SEL R63, R63, RZ, !P4 ;  /* 0x000000ff3f3f7207 */ /* 0x000fce0006000000 */
[----:B------:R-:W-:Y:S01]  /*4ec0*/  @!P6 FMUL R5, R5, 0.5 ;  /* 0x3f0000000505e820 */ /* 0x000fe20000400000 */
[----:B------:R-:W-:-:S03]  /*4ed0*/  HADD2.F32 R63, -RZ, R63.H0_H0 ;  /* 0x2000003fff3f7230 */ /* 0x000fc60000004100 */
[----:B------:R-:W1:Y:S02]  /*4ee0*/  MUFU.EX2 R8, R5 ;  /* 0x0000000500087308 */ /* 0x000e640000000800 */
[----:B------:R-:W-:-:S04]  /*4ef0*/  FADD R4, RZ, -R63 ;  /* 0x8000003fff047221 */ /* 0x000fc80000000000 */
[----:B------:R-:W-:Y:S01]  /*4f00*/  FMUL R4, R4, 1.4426950216293334961 ;  /* 0x3fb8aa3b04047820 */ /* 0x000fe20000400000 */
[----:B-1----:R-:W-:-:S04]  /*4f10*/  @!P6 FMUL R8, R8, R8 ;  /* 0x000000080808e220 */ /* 0x002fc80000400000 */
        /* <DEDUP_REMOVED lines=15> */
[----:B------:R-:W-:Y:S01]  /*5010*/  SEL R4, R131, RZ, !P6 ;  /* 0x000000ff83047207 */ /* 0x000fe20007000000 */
[----:B0-----:R-:W-:-:S04]  /*5020*/  FMUL R5, R8, R5 ;  /* 0x0000000508057220 */ /* 0x001fc80000400000 */
[----:B------:R-:W-:Y:S01]  /*5030*/  HADD2.F32 R4, -RZ, R4.H0_H0 ;  /* 0x20000004ff047230 */ /* 0x000fe20000004100 */
[----:B------:R-:W-:-:S04]  /*5040*/  FMUL R5, R28, R5 ;  /* 0x000000051c057220 */ /* 0x000fc80000400000 */
[----:B------:R-:W-:Y:S01]  /*5050*/  FMUL R5, R4, R5 ;  /* 0x0000000504057220 */ /* 0x000fe20000400000 */
[----:B------:R-:W-:Y:S01]  /*5060*/  SEL R4, R130, RZ, !P4 ;  /* 0x000000ff82047207 */ /* 0x000fe20006000000 */
        /* <DEDUP_REMOVED lines=43> */
[----:B-----5:R-:W-:Y:S01]  /*5320*/  SEL R4, R128, RZ, !P4 ;  /* 0x000000ff80047207 */ /* 0x020fe20006000000 */
        /* <DEDUP_REMOVED lines=33> */
[----:B------:R-:W0:Y:S08]  /*5540*/  MUFU.RCP R8, R8 ;  /* 0x0000000800087308 */ /* 0x000e300000001000 */
[----:B------:R-:W-:-:S06]  /*5550*/  @P6 FMUL R13, R13, 0.25 ;  /* 0x3e8000000d0d6820 */ /* 0x000fcc0000400000 */
[----:B------:R-:W1:Y:S01]  /*5560*/  MUFU.RCP R13, R13 ;  /* 0x0000000d000d7308 */ /* 0x000e620000001000 */
[----:B------:R-:W-:Y:S01]  /*5570*/  FSEL R18, R95, 1, P6 ;  /* 0x3f8000005f127808 */ /* 0x000fe20003000000 */
[----:B0-----:R-:W-:Y:S01]  /*5580*/  FMUL R5, R8, R5 ;  /* 0x0000000508057220 */ /* 0x001fe20000400000 */
[----:B------:R-:W-:-:S03]  /*5590*/  ISETP.GE.AND P6, PT, R54, c[0x0][0x178], PT ;  /* 0x00005e0036007a0c */ /* 0x000fc60003fc6270 */
[----:B------:R-:W-:Y:S01]  /*55a0*/  FMUL R17, R28, R5 ;  /* 0x000000051c117220 */ /* 0x000fe20000400000 */
[----:B------:R-:W-:Y:S02]  /*55b0*/  SEL R4, R126, RZ, !P6 ;  /* 0x000000ff7e047207 */ /* 0x000fe40007000000 */
[----:B------:R-:W-:Y:S02]  /*55c0*/  SEL R5, R127, RZ, !P4 ;  /* 0x000000ff7f057207 */ /* 0x000fe40006000000 */
[----:B------:R-:W-:Y:S01]  /*55d0*/  ISETP.GE.AND P5, PT, R47, c[0x0][0x178], PT ;  /* 0x00005e002f007a0c */ /* 0x000fe20003fa6270 */
[----:B------:R-:W-:Y:S01]  /*55e0*/  HADD2.F32 R4, -RZ, R4.H0_H0 ;  /* 0x20000004ff047230 */ /* 0x000fe20000004100 */
[----:B-1----:R-:W-:Y:S01]  /*55f0*/  FMUL R18, R13, R18 ;  /* 0x000000120d127220 */ /* 0x002fe20000400000 */
[----:B------:R-:W-:-:S03]  /*5600*/  HADD2.F32 R5, -RZ, R5.H0_H0 ;  /* 0x20000005ff057230 */ /* 0x000fc60000004100 */
[----:B------:R-:W-:Y:S01]  /*5610*/  FMUL R18, R51, R18 ;  /* 0x0000001233127220 */ /* 0x000fe20000400000 */
[----:B------:R-:W-:Y:S01]  /*5620*/  FMUL R4, R4, R17 ;  /* 0x0000001104047220 */ /* 0x000fe20000400000 */
[----:B------:R-:W-:Y:S02]  /*5630*/  SEL R50, R50, RZ, !P5 ;  /* 0x000000ff32327207 */ /* 0x000fe40006800000 */
[----:B------:R-:W-:-:S03]  /*5640*/  FMUL R5, R5, R18 ;  /* 0x0000001205057220 */ /* 0x000fc60000400000 */
[----:B------:R-:W-:Y:S02]  /*5650*/  HADD2.F32 R50, -RZ, R50.H0_H0 ;  /* 0x20000032ff327230 */ /* 0x000fe40000004100 */
        /* <DEDUP_REMOVED lines=29> */
[----:B------:R-:W-:Y:S02]  /*5830*/  FSEL R18, R95, 1, P6 ;  /* 0x3f8000005f127808 */ /* 0x000fe40003000000 */
[----:B------:R-:W-:Y:S01]  /*5840*/  ISETP.GE.AND P6, PT, R47, c[0x0][0x178], PT ;  /* 0x00005e002f007a0c */ /* 0x000fe20003fc6270 */
[----:B0-----:R-:W-:Y:S01]  /*5850*/  FMUL R5, R8, R5 ;  /* 0x0000000508057220 */ /* 0x001fe20000400000 */
[----:B------:R-:W-:Y:S02]  /*5860*/  SEL R124, R124, RZ, !P4 ;  /* 0x000000ff7c7c7207 */ /* 0x000fe40006000000 */
[----:B------:R-:W-:Y:S01]  /*5870*/  SEL R4, R125, RZ, !P6 ;  /* 0x000000ff7d047207 */ /* 0x000fe20007000000 */
[----:B------:R-:W-:Y:S01]  /*5880*/  FMUL R17, R50, R5 ;  /* 0x0000000532117220 */ /* 0x000fe20000400000 */
[----:B------:R-:W-:Y:S01]  /*5890*/  ISETP.GE.AND P5, PT, R42, c[0x0][0x178], PT ;  /* 0x00005e002a007a0c */ /* 0x000fe20003fa6270 */
[----:B------:R-:W-:-:S02]  /*58a0*/  HADD2.F32 R5, -RZ, R124.H0_H0 ;  /* 0x2000007cff057230 */ /* 0x000fc40000004100 */
[----:B------:R-:W-:Y:S01]  /*58b0*/  HADD2.F32 R4, -RZ, R4.H0_H0 ;  /* 0x20000004ff047230 */ /* 0x000fe20000004100 */
[----:B-1----:R-:W-:-:S04]  /*58c0*/  FMUL R18, R13, R18 ;  /* 0x000000120d127220 */ /* 0x002fc80000400000 */
        /* <DEDUP_REMOVED lines=33> */
[----:B------:R-:W2:Y:S01]  /*5ae0*/  MUFU.RCP R13, R13 ;  /* 0x0000000d000d7308 */ /* 0x000ea20000001000 */
[----:B------:R-:W-:Y:S02]  /*5af0*/  FSEL R18, R95, 1, P6 ;  /* 0x3f8000005f127808 */ /* 0x000fe40003000000 */
[----:B------:R-:W-:Y:S01]  /*5b00*/  ISETP.GE.AND P6, PT, R42, c[0x0][0x178], PT ;  /* 0x00005e002a007a0c */ /* 0x000fe20003fc6270 */
[----:B0-----:R-:W-:Y:S01]  /*5b10*/  FMUL R5, R8, R5 ;  /* 0x0000000508057220 */ /* 0x001fe20000400000 */
[----:B------:R-:W-:Y:S02]  /*5b20*/  SEL R114, R114, RZ, !P4 ;  /* 0x000000ff72727207 */ /* 0x000fe40006000000 */
[----:B------:R-:W-:Y:S01]  /*5b30*/  SEL R4, R115, RZ, !P6 ;  /* 0x000000ff73047207 */ /* 0x000fe20007000000 */
[----:B-1----:R-:W-:Y:S01]  /*5b40*/  FMUL R17, R28, R5 ;  /* 0x000000051c117220 */ /* 0x002fe20000400000 */
[----:B------:R-:W-:Y:S01]  /*5b50*/  ISETP.GE.AND P5, PT, R37, c[0x0][0x178], PT ;  /* 0x00005e0025007a0c */ /* 0x000fe20003fa6270 */
[----:B------:R-:W-:-:S02]  /*5b60*/  HADD2.F32 R5, -RZ, R114.H0_H0 ;  /* 0x20000072ff057230 */ /* 0x000fc40000004100 */
[----:B------:R-:W-:Y:S01]  /*5b70*/  HADD2.F32 R4, -RZ, R4.H0_H0 ;  /* 0x20000004ff047230 */ /* 0x000fe20000004100 */
[----:B--2---:R-:W-:-:S04]  /*5b80*/  FMUL R18, R13, R18 ;  /* 0x000000120d127220 */ /* 0x004fc80000400000 */
        /* <DEDUP_REMOVED lines=143> */
[----:B------:R-:W-:Y:S02]  /*6480*/  FSETP.GEU.AND P6, PT, R5, -126, PT ;  /* 0xc2fc00000500780b */ /* 0x000fe40003fce000 */
        /* <DEDUP_REMOVED lines=26> */
[----:B------:R0:W-:Y:S01]  /*6630*/  @!P4 STG.E.U16 [R2.64+0x1806], R17 ;  /* 0x001806110200c986 */ /* 0x0001e2000c101504 */
[----:B------:R-:W-:-:S03]  /*6640*/  ISETP.GE.AND P4, PT, R22, c[0x0][0x178], PT ;  /* 0x00005e0016007a0c */ /* 0x000fc60003f86270 */
[----:B------:R-:W-:Y:S01]  /*6650*/  HADD2.F32 R4, -RZ, R4.H0_H0 ;  /* 0x20000004ff047230 */ /* 0x000fe20000004100 */
[----:B-1----:R-:W-:Y:S01]  /*6660*/  FMUL R18, R13, R18 ;  /* 0x000000120d127220 */ /* 0x002fe20000400000 */
[----:B0-----:R-:W-:Y:S01]  /*6670*/  FMUL R17, R28, R5 ;  /* 0x000000051c117220 */ /* 0x001fe20000400000 */
[----:B------:R-:W-:Y:S02]  /*6680*/  HADD2.F32 R5, -RZ, R112.H0_H0 ;  /* 0x20000070ff057230 */ /* 0x000fe40000004100 */
[----:B------:R-:W-:Y:S01]  /*6690*/  FMUL R18, R25, R18 ;  /* 0x0000001219127220 */ /* 0x000fe20000400000 */
[----:B------:R-:W-:Y:S01]  /*66a0*/  SEL R21, R21, RZ, !P4 ;  /* 0x000000ff15157207 */ /* 0x000fe20006000000 */
[----:B------:R-:W-:Y:S02]  /*66b0*/  FMUL R4, R4, R17 ;  /* 0x0000001104047220 */ /* 0x000fe40000400000 */
[----:B------:R-:W-:Y:S02]  /*66c0*/  FMUL R5, R5, R18 ;  /* 0x0000001205057220 */ /* 0x000fe40000400000 */
[----:B------:R-:W-:-:S03]  /*66d0*/  HADD2.F32 R22, -RZ, R21.H0_H0 ;  /* 0x20000015ff167230 */ /* 0x000fc60000004100 */
        /* <DEDUP_REMOVED lines=50> */
[----:B------:R-:W-:Y:S02]  /*6a00*/  FSETP.GEU.AND P6, PT, R5, -126, PT ;  /* 0xc2fc00000500780b */ /* 0x000fe40003fce000 */
[----:B------:R-:W-:-:S04]  /*6a10*/  ISETP.GE.AND P5, PT, R10, c[0x0][0x178], PT ;  /* 0x00005e000a007a0c */ /* 0x000fc80003fa6270 */
[----:B------:R-:W-:-:S07]  /*6a20*/  SEL R15, R15, RZ, !P5 ;  /* 0x000000ff0f0f7207 */ /* 0x000fce0006800000 */
[----:B------:R-:W-:Y:S01]  /*6a30*/  @!P6 FMUL R5, R5, 0.5 ;  /* 0x3f0000000505e820 */ /* 0x000fe20000400000 */
[----:B------:R-:W-:-:S03]  /*6a40*/  HADD2.F32 R17, -RZ, R15.H0_H0 ;  /* 0x2000000fff117230 */ /* 0x000fc60000004100 */
[----:B------:R-:W0:Y:S02]  /*6a50*/  MUFU.EX2 R8, R5 ;  /* 0x0000000500087308 */ /* 0x000e240000000800 */
[----:B------:R-:W-:-:S04]  /*6a60*/  FADD R4, RZ, -R17 ;  /* 0x80000011ff047221 */ /* 0x000fc80000000000 */
[----:B------:R-:W-:Y:S01]  /*6a70*/  FMUL R4, R4, 1.4426950216293334961 ;  /* 0x3fb8aa3b04047820 */ /* 0x000fe20000400000 */
[----:B0-----:R-:W-:-:S04]  /*6a80*/  @!P6 FMUL R8, R8, R8 ;  /* 0x000000080808e220 */ /* 0x001fc80000400000 */
[----:B------:R-:W-:Y:S01]  /*6a90*/  FSETP.GEU.AND P6, PT, R4, -126, PT ;  /* 0xc2fc00000400780b */ /* 0x000fe20003fce000 */
[----:B------:R0:W-:-:S12]  /*6aa0*/  @!P4 STG.E.U16 [R2.64+0x180c], R13 ;  /* 0x00180c0d0200c986 */ /* 0x0001d8000c101504 */
        /* <DEDUP_REMOVED lines=16> */
[----:B------:R-:W-:Y:S02]  /*6bb0*/  SEL R4, R109, RZ, !P6 ;  /* 0x000000ff6d047207 */ /* 0x000fe40007000000 */
[----:B------:R-:W-:Y:S01]  /*6bc0*/  ISETP.NE.AND P5, PT, R133, RZ, PT ;  /* 0x000000ff8500720c */ /* 0x000fe20003fa5270 */
[----:B------:R-:W-:Y:S01]  /*6bd0*/  FMUL R15, R18, R5 ;  /* 0x00000005120f7220 */ /* 0x000fe20000400000 */
[----:B------:R-:W-:-:S02]  /*6be0*/  HADD2.F32 R5, -RZ, R118.H0_H0 ;  /* 0x20000076ff057230 */ /* 0x000fc40000004100 */
[----:B------:R-:W-:Y:S01]  /*6bf0*/  HADD2.F32 R4, -RZ, R4.H0_H0 ;  /* 0x20000004ff047230 */ /* 0x000fe20000004100 */
[----:B-1----:R-:W-:Y:S01]  /*6c00*/  FMUL R16, R13, R16 ;  /* 0x000000100d107220 */ /* 0x002fe20000400000 */
[----:B------:R-:W-:-:S03]  /*6c10*/  SEL R9, R9, RZ, !P5 ;  /* 0x000000ff09097207 */ /* 0x000fc60006800000 */
[----:B------:R-:W-:Y:S01]  /*6c20*/  FMUL R16, R17, R16 ;  /* 0x0000001011107220 */ /* 0x000fe20000400000 */
[----:B------:R-:W-:-:S03]  /*6c30*/  FMUL R4, R4, R15 ;  /* 0x0000000f04047220 */ /* 0x000fc60000400000 */
[----:B------:R-:W-:Y:S01]  /*6c40*/  FMUL R5, R5, R16 ;  /* 0x0000001005057220 */ /* 0x000fe20000400000 */
[----:B------:R-:W-:-:S04]  /*6c50*/  HADD2.F32 R16, -RZ, R9.H0_H0 ;  /* 0x20000009ff107230 */ /* 0x000fc80000004100 */
[----:B------:R-:W-:Y:S01]  /*6c60*/  F2FP.PACK_AB R21, R5, R4 ;  /* 0x000000040515723e */ /* 0x000fe200000000ff */
[----:B------:R-:W-:-:S04]  /*6c70*/  FADD R4, RZ, -R16 ;  /* 0x80000010ff047221 */ /* 0x000fc80000000000 */
[----:B------:R-:W-:Y:S01]  /*6c80*/  FMUL R5, R4, 1.4426950216293334961 ;  /* 0x3fb8aa3b04057820 */ /* 0x000fe20000400000 */
[----:B------:R0:W-:Y:S04]  /*6c90*/  @!P6 STG.E.U16 [R2.64+0x1c00], R21 ;  /* 0x001c00150200e986 */ /* 0x0001e8000c101504 */
[----:B------:R-:W-:Y:S02]  /*6ca0*/  FSETP.GEU.AND P6, PT, R5, -126, PT ;  /* 0xc2fc00000500780b */ /* 0x000fe40003fce000 */
[----:B------:R-:W-:-:S04]  /*6cb0*/  ISETP.NE.AND P4, PT, R134, RZ, PT ;  /* 0x000000ff8600720c */ /* 0x000fc80003f85270 */
[----:B------:R-:W-:-:S07]  /*6cc0*/  SEL R11, R11, RZ, !P4 ;  /* 0x000000ff0b0b7207 */ /* 0x000fce0006000000 */
[----:B------:R-:W-:Y:S01]  /*6cd0*/  @!P6 FMUL R5, R5, 0.5 ;  /* 0x3f0000000505e820 */ /* 0x000fe20000400000 */
[----:B------:R-:W-:-:S03]  /*6ce0*/  HADD2.F32 R15, -RZ, R11.H0_H0 ;  /* 0x2000000bff0f7230 */ /* 0x000fc60000004100 */
[----:B------:R-:W1:Y:S02]  /*6cf0*/  MUFU.EX2 R8, R5 ;  /* 0x0000000500087308 */ /* 0x000e640000000800 */
[----:B------:R-:W-:-:S04]  /*6d00*/  FADD R4, RZ, -R15 ;  /* 0x8000000fff047221 */ /* 0x000fc80000000000 */
[----:B------:R-:W-:Y:S01]  /*6d10*/  FMUL R9, R4, 1.4426950216293334961 ;  /* 0x3fb8aa3b04097820 */ /* 0x000fe20000400000 */
[----:B-1----:R-:W-:-:S04]  /*6d20*/  @!P6 FMUL R8, R8, R8 ;  /* 0x000000080808e220 */ /* 0x002fc80000400000 */
[----:B------:R-:W-:Y:S02]  /*6d30*/  FSETP.GEU.AND P6, PT, R9, -126, PT ;  /* 0xc2fc00000900780b */ /* 0x000fe40003fce000 */
[----:B------:R-:W-:-:S11]  /*6d40*/  SEL R12, R12, RZ, !P3 ;  /* 0x000000ff0c0c7207 */ /* 0x000fd60005800000 */
        /* <DEDUP_REMOVED lines=32> */
[----:B------:R-:W1:Y:S01]  /*6f50*/  MUFU.EX2 R6, R0 ;  /* 0x0000000000067308 */ /* 0x000e620000000800 */
[----:B------:R-:W-:Y:S01]  /*6f60*/  FADD R8, R8, 1 ;  /* 0x3f80000008087421 */ /* 0x000fe20000000000 */
[----:B------:R-:W-:Y:S01]  /*6f70*/  FADD R11, R11, 1 ;  /* 0x3f8000000b0b7421 */ /* 0x000fe20000000000 */
[----:B-1----:R-:W-:-:S03]  /*6f80*/  @!P6 FMUL R6, R6, R6 ;  /* 0x000000060606e220 */ /* 0x002fc60000400000 */
[----:B------:R-:W-:-:S04]  /*6f90*/  FSETP.GT.AND P6, PT, R8, 8.50705917302346158658e+37, PT ;  /* 0x7e8000000800780b */ /* 0x000fc80003fc4000 */
[----:B------:R-:W-:-:S09]  /*6fa0*/  FSEL R7, R95, 1, P6 ;  /* 0x3f8000005f077808 */ /* 0x000fd20003000000 */
[----:B------:R-:W-:Y:S01]  /*6fb0*/  @P6 FMUL R8, R8, 0.25 ;  /* 0x3e80000008086820 */ /* 0x000fe20000400000 */
[----:B------:R-:W-:Y:S01]  /*6fc0*/  FSETP.GT.AND P6, PT, R11, 8.50705917302346158658e+37, PT ;  /* 0x7e8000000b00780b */ /* 0x000fe20003fc4000 */
[----:B------:R-:W-:-:S03]  /*6fd0*/  FADD R12, R12, 1 ;  /* 0x3f8000000c0c7421 */ /* 0x000fc60000000000 */
        /* <DEDUP_REMOVED lines=14> */
[C---:B------:R-:W-:Y:S01]  /*70c0*/  FSETP.GT.AND P6, PT, R6.reuse, 8.50705917302346158658e+37, PT ;  /* 0x7e8000000600780b */ /* 0x040fe20003fc4000 */
[----:B------:R-:W1:Y:S08]  /*70d0*/  MUFU.RCP R11, R11 ;  /* 0x0000000b000b7308 */ /* 0x000e700000001000 */
[----:B------:R-:W2:Y:S04]  /*70e0*/  MUFU.RCP R8, R8 ;  /* 0x0000000800087308 */ /* 0x000ea80000001000 */
[----:B------:R-:W-:-:S04]  /*70f0*/  @P6 FMUL R6, R6, 0.25 ;  /* 0x3e80000006066820 */ /* 0x000fc80000400000 */
[----:B------:R-:W3:Y:S08]  /*7100*/  MUFU.RCP R9, R9 ;  /* 0x0000000900097308 */ /* 0x000ef00000001000 */
[----:B------:R-:W4:Y:S01]  /*7110*/  MUFU.RCP R6, R6 ;  /* 0x0000000600067308 */ /* 0x000f220000001000 */
[----:B-1----:R-:W-:-:S07]  /*7120*/  FMUL R4, R11, R4 ;  /* 0x000000040b047220 */ /* 0x002fce0000400000 */
[----:B------:R-:W1:Y:S01]  /*7130*/  MUFU.RCP R5, R5 ;  /* 0x0000000500057308 */ /* 0x000e620000001000 */
[----:B------:R-:W-:-:S07]  /*7140*/  SEL R117, R117, RZ, !P5 ;  /* 0x000000ff75757207 */ /* 0x000fce0006800000 */
[----:B------:R-:W5:Y:S01]  /*7150*/  MUFU.RCP R12, R12 ;  /* 0x0000000c000c7308 */ /* 0x000f620000001000 */
[----:B------:R-:W-:Y:S01]  /*7160*/  FSEL R95, R95, 1, P6 ;  /* 0x3f8000005f5f7808 */ /* 0x000fe20003000000 */
[----:B--2---:R-:W-:Y:S01]  /*7170*/  FMUL R7, R8, R7 ;  /* 0x0000000708077220 */ /* 0x004fe20000400000 */
[----:B------:R-:W-:Y:S01]  /*7180*/  FMUL R15, R15, R4 ;  /* 0x000000040f0f7220 */ /* 0x000fe20000400000 */
[----:B---3--:R-:W-:Y:S01]  /*7190*/  FMUL R4, R9, R0 ;  /* 0x0000000009047220 */ /* 0x008fe20000400000 */
[----:B------:R-:W-:Y:S01]  /*71a0*/  HADD2.F32 R0, -RZ, R117.H0_H0 ;  /* 0x20000075ff007230 */ /* 0x000fe20000004100 */
[----:B------:R-:W-:Y:S01]  /*71b0*/  FMUL R7, R16, R7 ;  /* 0x0000000710077220 */ /* 0x000fe20000400000 */
[----:B----4-:R-:W-:Y:S01]  /*71c0*/  FMUL R95, R6, R95 ;  /* 0x0000005f065f7220 */ /* 0x010fe20000400000 */
[----:B------:R-:W-:Y:S01]  /*71d0*/  SEL R116, R116, RZ, !P4 ;  /* 0x000000ff74747207 */ /* 0x000fe20006000000 */
[----:B-1----:R-:W-:Y:S01]  /*71e0*/  FMUL R14, R5, R14 ;  /* 0x0000000e050e7220 */ /* 0x002fe20000400000 */
[----:B------:R-:W-:Y:S01]  /*71f0*/  FMUL R6, R17, R4 ;  /* 0x0000000411067220 */ /* 0x000fe20000400000 */
[----:B------:R-:W-:-:S02]  /*7200*/  SEL R4, R120, RZ, !P3 ;  /* 0x000000ff78047207 */ /* 0x000fc40005800000 */
[----:B------:R-:W-:Y:S01]  /*7210*/  SEL R5, R121, RZ, !P2 ;  /* 0x000000ff79057207 */ /* 0x000fe20005000000 */
[----:B------:R-:W-:Y:S01]  /*7220*/  FMUL R7, R0, R7 ;  /* 0x0000000700077220 */ /* 0x000fe20000400000 */
[----:B------:R-:W-:Y:S01]  /*7230*/  HADD2.F32 R0, -RZ, R116.H0_H0 ;  /* 0x20000074ff007230 */ /* 0x000fe20000004100 */
[----:B-----5:R-:W-:Y:S01]  /*7240*/  FMUL R13, R12, R13 ;  /* 0x0000000d0c0d7220 */ /* 0x020fe20000400000 */
[----:B------:R-:W-:Y:S01]  /*7250*/  SEL R122, R122, RZ, !P1 ;  /* 0x000000ff7a7a7207 */ /* 0x000fe20004800000 */
[----:B------:R-:W-:Y:S01]  /*7260*/  HADD2.F32 R4, -RZ, R4.H0_H0 ;  /* 0x20000004ff047230 */ /* 0x000fe20000004100 */
[----:B------:R-:W-:Y:S01]  /*7270*/  SEL R123, R123, RZ, !P0 ;  /* 0x000000ff7b7b7207 */ /* 0x000fe20004000000 */
[----:B------:R-:W-:Y:S01]  /*7280*/  HADD2.F32 R5, -RZ, R5.H0_H0 ;  /* 0x20000005ff057230 */ /* 0x000fe20000004100 */
[----:B------:R-:W-:Y:S01]  /*7290*/  FMUL R13, R18, R13 ;  /* 0x0000000d120d7220 */ /* 0x000fe20000400000 */
[----:B------:R-:W-:Y:S01]  /*72a0*/  FMUL R12, R0, R15 ;  /* 0x0000000f000c7220 */ /* 0x000fe20000400000 */
[----:B------:R-:W-:Y:S01]  /*72b0*/  HADD2.F32 R0, -RZ, R122.H0_H0 ;  /* 0x2000007aff007230 */ /* 0x000fe20000004100 */
[----:B------:R-:W-:Y:S01]  /*72c0*/  FMUL R9, R19, R14 ;  /* 0x0000000e13097220 */ /* 0x000fe20000400000 */
[----:B------:R-:W-:Y:S01]  /*72d0*/  HADD2.F32 R123, -RZ, R123.H0_H0 ;  /* 0x2000007bff7b7230 */ /* 0x000fe20000004100 */
[----:B------:R-:W-:Y:S01]  /*72e0*/  FMUL R8, R20, R95 ;  /* 0x0000005f14087220 */ /* 0x000fe20000400000 */
[----:B------:R-:W-:Y:S01]  /*72f0*/  FMUL R4, R4, R13 ;  /* 0x0000000d04047220 */ /* 0x000fe20000400000 */
[----:B------:R-:W-:Y:S01]  /*7300*/  FMUL R5, R5, R6 ;  /* 0x0000000605057220 */ /* 0x000fe20000400000 */
[----:B------:R-:W-:Y:S01]  /*7310*/  ISETP.GE.AND P6, PT, R10, c[0x0][0x178], PT ;  /* 0x00005e000a007a0c */ /* 0x000fe20003fc6270 */
[----:B------:R-:W-:Y:S01]  /*7320*/  FMUL R0, R0, R9 ;  /* 0x0000000900007220 */ /* 0x000fe20000400000 */
[----:B------:R-:W-:Y:S01]  /*7330*/  FMUL R123, R123, R8 ;  /* 0x000000087b7b7220 */ /* 0x000fe20000400000 */
[----:B------:R-:W-:-:S02]  /*7340*/  F2FP.PACK_AB R7, R12, R7 ;  /* 0x000000070c07723e */ /* 0x000fc400000000ff */
[----:B------:R-:W-:Y:S02]  /*7350*/  F2FP.PACK_AB R4, R5, R4 ;  /* 0x000000040504723e */ /* 0x000fe400000000ff */
[----:B------:R-:W-:Y:S02]  /*7360*/  PRMT R6, R21, 0x7632, R6 ;  /* 0x0000763215067816 */ /* 0x000fe40000000006 */
[----:B------:R-:W-:Y:S02]  /*7370*/  F2FP.PACK_AB R0, R123, R0 ;  /* 0x000000007b00723e */ /* 0x000fe400000000ff */
[----:B------:R-:W-:Y:S02]  /*7380*/  PRMT R5, R7, 0x7632, R5 ;  /* 0x0000763207057816 */ /* 0x000fe40000000005 */
[----:B------:R-:W-:Y:S01]  /*7390*/  PRMT R8, R4, 0x7632, R8 ;  /* 0x0000763204087816 */ /* 0x000fe20000000008 */
[----:B------:R0:W-:Y:S04]  /*73a0*/  @!P6 STG.E.U16 [R2.64+0x1c02], R6 ;  /* 0x001c02060200e986 */ /* 0x0001e8000c101504 */
[----:B------:R0:W-:Y:S04]  /*73b0*/  @!P5 STG.E.U16 [R2.64+0x1c04], R7 ;  /* 0x001c04070200d986 */ /* 0x0001e8000c101504 */
[----:B------:R0:W-:Y:S04]  /*73c0*/  @!P4 STG.E.U16 [R2.64+0x1c06], R5 ;  /* 0x001c06050200c986 */ /* 0x0001e8000c101504 */
[----:B------:R0:W-:Y:S04]  /*73d0*/  @!P3 STG.E.U16 [R2.64+0x1c08], R4 ;  /* 0x001c08040200b986 */ /* 0x0001e8000c101504 */
[----:B------:R0:W-:Y:S04]  /*73e0*/  @!P2 STG.E.U16 [R2.64+0x1c0a], R8 ;  /* 0x001c0a080200a986 */ /* 0x0001e8000c101504 */
[----:B------:R0:W-:Y:S01]  /*73f0*/  @!P1 STG.E.U16 [R2.64+0x1c0c], R0 ;  /* 0x001c0c0002009986 */ /* 0x0001e2000c101504 */
[----:B------:R-:W-:Y:S05]  /*7400*/  @P0 EXIT ;  /* 0x000000000000094d */ /* 0x000fea0003800000 */
[----:B0-----:R-:W-:-:S05]  /*7410*/  PRMT R0, R0, 0x7632, R0 ;  /* 0x0000763200007816 */ /* 0x001fca0000000000 */
[----:B------:R-:W-:Y:S01]  /*7420*/  STG.E.U16 [R2.64+0x1c0e], R0 ;  /* 0x001c0e0002007986 */ /* 0x000fe2000c101504 */
[----:B------:R-:W-:Y:S05]  /*7430*/  EXIT ;  /* 0x000000000000794d */ /* 0x000fea0003800000 */
.L_x_0:
[----:B------:R-:W-:-:S00]  /*7440*/  BRA `(.L_x_0) ;  /* 0xfffffff000007947 */ /* 0x000fc0000383ffff */
[----:B------:R-:W-:-:S00]  /*7450*/  NOP ;  /* 0x0000000000007918 */ /* 0x000fc00000000000 */
        /* <DEDUP_REMOVED lines=10> */
.L_x_1:
